//
// Generated by NVIDIA NVVM Compiler
//
// Compiler Build ID: CL-36424714
// Cuda compilation tools, release 13.0, V13.0.88
// Based on NVVM 20.0.0
//

.version 9.0
.target sm_100
.address_size 64

	// .globl	_Z8init_rngP17curandStateXORWOWmi
.func  (.param .b64 func_retval0) __internal_accurate_pow
(
	.param .b64 __internal_accurate_pow_param_0,
	.param .b64 __internal_accurate_pow_param_1
)
;
.global .align 4 .b8 precalc_xorwow_matrix[102400];
.global .align 4 .b8 precalc_xorwow_offset_matrix[102400];
.global .align 4 .b8 mrg32k3aM1[2304];
.global .align 4 .b8 mrg32k3aM2[2304];
.global .align 4 .b8 mrg32k3aM1SubSeq[2016];
.global .align 4 .b8 mrg32k3aM2SubSeq[2016];
.global .align 4 .b8 mrg32k3aM1Seq[2304];
.global .align 4 .b8 mrg32k3aM2Seq[2304];
.const .align 8 .b8 __cr_lgamma_table[72];
// _ZZ11count_zerosPKdPiiE5local has been demoted

.visible .entry _Z8init_rngP17curandStateXORWOWmi(
	.param .u64 .ptr .align 1 _Z8init_rngP17curandStateXORWOWmi_param_0,
	.param .u64 _Z8init_rngP17curandStateXORWOWmi_param_1,
	.param .u32 _Z8init_rngP17curandStateXORWOWmi_param_2
)
{
	.reg .pred 	%p<25>;
	.reg .b32 	%r<414>;
	.reg .b64 	%rd<19>;

	ld.param.u64 	%rd8, [_Z8init_rngP17curandStateXORWOWmi_param_0];
	ld.param.u64 	%rd9, [_Z8init_rngP17curandStateXORWOWmi_param_1];
	ld.param.u32 	%r183, [_Z8init_rngP17curandStateXORWOWmi_param_2];
	mov.u32 	%r184, %ctaid.x;
	mov.u32 	%r185, %ntid.x;
	mov.u32 	%r186, %tid.x;
	mad.lo.s32 	%r1, %r184, %r185, %r186;
	setp.ge.s32 	%p1, %r1, %r183;
	@%p1 bra 	$L__BB0_44;
	cvta.to.global.u64 	%rd10, %rd8;
	cvt.s64.s32 	%rd18, %r1;
	mul.wide.s32 	%rd11, %r1, 48;
	add.s64 	%rd2, %rd10, %rd11;
	cvt.u32.u64 	%r187, %rd9;
	xor.b32  	%r188, %r187, -1429050551;
	mul.lo.s32 	%r189, %r188, 1099087573;
	{ .reg .b32 tmp; mov.b64 {tmp, %r190}, %rd9; }
	xor.b32  	%r191, %r190, -136515619;
	mul.lo.s32 	%r192, %r191, -1703105765;
	add.s32 	%r193, %r189, %r192;
	add.s32 	%r194, %r193, 6615241;
	add.s32 	%r195, %r189, 123456789;
	st.global.v2.u32 	[%rd2], {%r194, %r195};
	xor.b32  	%r196, %r189, 362436069;
	add.s32 	%r197, %r192, 521288629;
	st.global.v2.u32 	[%rd2+8], {%r196, %r197};
	xor.b32  	%r198, %r192, 88675123;
	add.s32 	%r199, %r189, 5783321;
	st.global.v2.u32 	[%rd2+16], {%r198, %r199};
	setp.eq.s32 	%p2, %r1, 0;
	@%p2 bra 	$L__BB0_43;
	mov.b32 	%r320, 0;
$L__BB0_3:
	and.b64  	%rd4, %rd18, 3;
	setp.eq.s64 	%p3, %rd4, 0;
	@%p3 bra 	$L__BB0_42;
	mul.wide.u32 	%rd12, %r320, 3200;
	mov.u64 	%rd13, precalc_xorwow_matrix;
	add.s64 	%rd5, %rd13, %rd12;
	cvt.u32.u64 	%r3, %rd4;
	mov.b32 	%r321, 0;
$L__BB0_5:
	mov.b32 	%r334, 0;
	mov.u32 	%r335, %r334;
	mov.u32 	%r336, %r334;
	mov.u32 	%r337, %r334;
	mov.u32 	%r338, %r334;
	mov.u32 	%r327, %r334;
$L__BB0_6:
	mul.wide.u32 	%rd14, %r327, 4;
	add.s64 	%rd15, %rd2, %rd14;
	ld.global.u32 	%r11, [%rd15+4];
	shl.b32 	%r12, %r327, 5;
	mov.b32 	%r333, 0;
$L__BB0_7:
	.pragma "nounroll";
	shr.u32 	%r204, %r11, %r333;
	and.b32  	%r205, %r204, 1;
	setp.eq.b32 	%p4, %r205, 1;
	not.pred 	%p5, %p4;
	add.s32 	%r206, %r12, %r333;
	mul.lo.s32 	%r207, %r206, 5;
	mul.wide.u32 	%rd16, %r207, 4;
	add.s64 	%rd6, %rd5, %rd16;
	@%p5 bra 	$L__BB0_9;
	ld.global.u32 	%r208, [%rd6];
	xor.b32  	%r338, %r338, %r208;
	ld.global.u32 	%r209, [%rd6+4];
	xor.b32  	%r337, %r337, %r209;
	ld.global.u32 	%r210, [%rd6+8];
	xor.b32  	%r336, %r336, %r210;
	ld.global.u32 	%r211, [%rd6+12];
	xor.b32  	%r335, %r335, %r211;
	ld.global.u32 	%r212, [%rd6+16];
	xor.b32  	%r334, %r334, %r212;
$L__BB0_9:
	and.b32  	%r214, %r204, 2;
	setp.eq.s32 	%p6, %r214, 0;
	@%p6 bra 	$L__BB0_11;
	ld.global.u32 	%r215, [%rd6+20];
	xor.b32  	%r338, %r338, %r215;
	ld.global.u32 	%r216, [%rd6+24];
	xor.b32  	%r337, %r337, %r216;
	ld.global.u32 	%r217, [%rd6+28];
	xor.b32  	%r336, %r336, %r217;
	ld.global.u32 	%r218, [%rd6+32];
	xor.b32  	%r335, %r335, %r218;
	ld.global.u32 	%r219, [%rd6+36];
	xor.b32  	%r334, %r334, %r219;
$L__BB0_11:
	and.b32  	%r221, %r204, 4;
	setp.eq.s32 	%p7, %r221, 0;
	@%p7 bra 	$L__BB0_13;
	ld.global.u32 	%r222, [%rd6+40];
	xor.b32  	%r338, %r338, %r222;
	ld.global.u32 	%r223, [%rd6+44];
	xor.b32  	%r337, %r337, %r223;
	ld.global.u32 	%r224, [%rd6+48];
	xor.b32  	%r336, %r336, %r224;
	ld.global.u32 	%r225, [%rd6+52];
	xor.b32  	%r335, %r335, %r225;
	ld.global.u32 	%r226, [%rd6+56];
	xor.b32  	%r334, %r334, %r226;
$L__BB0_13:
	and.b32  	%r228, %r204, 8;
	setp.eq.s32 	%p8, %r228, 0;
	@%p8 bra 	$L__BB0_15;
	ld.global.u32 	%r229, [%rd6+60];
	xor.b32  	%r338, %r338, %r229;
	ld.global.u32 	%r230, [%rd6+64];
	xor.b32  	%r337, %r337, %r230;
	ld.global.u32 	%r231, [%rd6+68];
	xor.b32  	%r336, %r336, %r231;
	ld.global.u32 	%r232, [%rd6+72];
	xor.b32  	%r335, %r335, %r232;
	ld.global.u32 	%r233, [%rd6+76];
	xor.b32  	%r334, %r334, %r233;
$L__BB0_15:
	and.b32  	%r235, %r204, 16;
	setp.eq.s32 	%p9, %r235, 0;
	@%p9 bra 	$L__BB0_17;
	ld.global.u32 	%r236, [%rd6+80];
	xor.b32  	%r338, %r338, %r236;
	ld.global.u32 	%r237, [%rd6+84];
	xor.b32  	%r337, %r337, %r237;
	ld.global.u32 	%r238, [%rd6+88];
	xor.b32  	%r336, %r336, %r238;
	ld.global.u32 	%r239, [%rd6+92];
	xor.b32  	%r335, %r335, %r239;
	ld.global.u32 	%r240, [%rd6+96];
	xor.b32  	%r334, %r334, %r240;
$L__BB0_17:
	and.b32  	%r242, %r204, 32;
	setp.eq.s32 	%p10, %r242, 0;
	@%p10 bra 	$L__BB0_19;
	ld.global.u32 	%r243, [%rd6+100];
	xor.b32  	%r338, %r338, %r243;
	ld.global.u32 	%r244, [%rd6+104];
	xor.b32  	%r337, %r337, %r244;
	ld.global.u32 	%r245, [%rd6+108];
	xor.b32  	%r336, %r336, %r245;
	ld.global.u32 	%r246, [%rd6+112];
	xor.b32  	%r335, %r335, %r246;
	ld.global.u32 	%r247, [%rd6+116];
	xor.b32  	%r334, %r334, %r247;
$L__BB0_19:
	and.b32  	%r249, %r204, 64;
	setp.eq.s32 	%p11, %r249, 0;
	@%p11 bra 	$L__BB0_21;
	ld.global.u32 	%r250, [%rd6+120];
	xor.b32  	%r338, %r338, %r250;
	ld.global.u32 	%r251, [%rd6+124];
	xor.b32  	%r337, %r337, %r251;
	ld.global.u32 	%r252, [%rd6+128];
	xor.b32  	%r336, %r336, %r252;
	ld.global.u32 	%r253, [%rd6+132];
	xor.b32  	%r335, %r335, %r253;
	ld.global.u32 	%r254, [%rd6+136];
	xor.b32  	%r334, %r334, %r254;
$L__BB0_21:
	and.b32  	%r256, %r204, 128;
	setp.eq.s32 	%p12, %r256, 0;
	@%p12 bra 	$L__BB0_23;
	ld.global.u32 	%r257, [%rd6+140];
	xor.b32  	%r338, %r338, %r257;
	ld.global.u32 	%r258, [%rd6+144];
	xor.b32  	%r337, %r337, %r258;
	ld.global.u32 	%r259, [%rd6+148];
	xor.b32  	%r336, %r336, %r259;
	ld.global.u32 	%r260, [%rd6+152];
	xor.b32  	%r335, %r335, %r260;
	ld.global.u32 	%r261, [%rd6+156];
	xor.b32  	%r334, %r334, %r261;
$L__BB0_23:
	and.b32  	%r263, %r204, 256;
	setp.eq.s32 	%p13, %r263, 0;
	@%p13 bra 	$L__BB0_25;
	ld.global.u32 	%r264, [%rd6+160];
	xor.b32  	%r338, %r338, %r264;
	ld.global.u32 	%r265, [%rd6+164];
	xor.b32  	%r337, %r337, %r265;
	ld.global.u32 	%r266, [%rd6+168];
	xor.b32  	%r336, %r336, %r266;
	ld.global.u32 	%r267, [%rd6+172];
	xor.b32  	%r335, %r335, %r267;
	ld.global.u32 	%r268, [%rd6+176];
	xor.b32  	%r334, %r334, %r268;
$L__BB0_25:
	and.b32  	%r270, %r204, 512;
	setp.eq.s32 	%p14, %r270, 0;
	@%p14 bra 	$L__BB0_27;
	ld.global.u32 	%r271, [%rd6+180];
	xor.b32  	%r338, %r338, %r271;
	ld.global.u32 	%r272, [%rd6+184];
	xor.b32  	%r337, %r337, %r272;
	ld.global.u32 	%r273, [%rd6+188];
	xor.b32  	%r336, %r336, %r273;
	ld.global.u32 	%r274, [%rd6+192];
	xor.b32  	%r335, %r335, %r274;
	ld.global.u32 	%r275, [%rd6+196];
	xor.b32  	%r334, %r334, %r275;
$L__BB0_27:
	and.b32  	%r277, %r204, 1024;
	setp.eq.s32 	%p15, %r277, 0;
	@%p15 bra 	$L__BB0_29;
	ld.global.u32 	%r278, [%rd6+200];
	xor.b32  	%r338, %r338, %r278;
	ld.global.u32 	%r279, [%rd6+204];
	xor.b32  	%r337, %r337, %r279;
	ld.global.u32 	%r280, [%rd6+208];
	xor.b32  	%r336, %r336, %r280;
	ld.global.u32 	%r281, [%rd6+212];
	xor.b32  	%r335, %r335, %r281;
	ld.global.u32 	%r282, [%rd6+216];
	xor.b32  	%r334, %r334, %r282;
$L__BB0_29:
	and.b32  	%r284, %r204, 2048;
	setp.eq.s32 	%p16, %r284, 0;
	@%p16 bra 	$L__BB0_31;
	ld.global.u32 	%r285, [%rd6+220];
	xor.b32  	%r338, %r338, %r285;
	ld.global.u32 	%r286, [%rd6+224];
	xor.b32  	%r337, %r337, %r286;
	ld.global.u32 	%r287, [%rd6+228];
	xor.b32  	%r336, %r336, %r287;
	ld.global.u32 	%r288, [%rd6+232];
	xor.b32  	%r335, %r335, %r288;
	ld.global.u32 	%r289, [%rd6+236];
	xor.b32  	%r334, %r334, %r289;
$L__BB0_31:
	and.b32  	%r291, %r204, 4096;
	setp.eq.s32 	%p17, %r291, 0;
	@%p17 bra 	$L__BB0_33;
	ld.global.u32 	%r292, [%rd6+240];
	xor.b32  	%r338, %r338, %r292;
	ld.global.u32 	%r293, [%rd6+244];
	xor.b32  	%r337, %r337, %r293;
	ld.global.u32 	%r294, [%rd6+248];
	xor.b32  	%r336, %r336, %r294;
	ld.global.u32 	%r295, [%rd6+252];
	xor.b32  	%r335, %r335, %r295;
	ld.global.u32 	%r296, [%rd6+256];
	xor.b32  	%r334, %r334, %r296;
$L__BB0_33:
	and.b32  	%r298, %r204, 8192;
	setp.eq.s32 	%p18, %r298, 0;
	@%p18 bra 	$L__BB0_35;
	ld.global.u32 	%r299, [%rd6+260];
	xor.b32  	%r338, %r338, %r299;
	ld.global.u32 	%r300, [%rd6+264];
	xor.b32  	%r337, %r337, %r300;
	ld.global.u32 	%r301, [%rd6+268];
	xor.b32  	%r336, %r336, %r301;
	ld.global.u32 	%r302, [%rd6+272];
	xor.b32  	%r335, %r335, %r302;
	ld.global.u32 	%r303, [%rd6+276];
	xor.b32  	%r334, %r334, %r303;
$L__BB0_35:
	and.b32  	%r305, %r204, 16384;
	setp.eq.s32 	%p19, %r305, 0;
	@%p19 bra 	$L__BB0_37;
	ld.global.u32 	%r306, [%rd6+280];
	xor.b32  	%r338, %r338, %r306;
	ld.global.u32 	%r307, [%rd6+284];
	xor.b32  	%r337, %r337, %r307;
	ld.global.u32 	%r308, [%rd6+288];
	xor.b32  	%r336, %r336, %r308;
	ld.global.u32 	%r309, [%rd6+292];
	xor.b32  	%r335, %r335, %r309;
	ld.global.u32 	%r310, [%rd6+296];
	xor.b32  	%r334, %r334, %r310;
$L__BB0_37:
	and.b32  	%r312, %r204, 32768;
	setp.eq.s32 	%p20, %r312, 0;
	@%p20 bra 	$L__BB0_39;
	ld.global.u32 	%r313, [%rd6+300];
	xor.b32  	%r338, %r338, %r313;
	ld.global.u32 	%r314, [%rd6+304];
	xor.b32  	%r337, %r337, %r314;
	ld.global.u32 	%r315, [%rd6+308];
	xor.b32  	%r336, %r336, %r315;
	ld.global.u32 	%r316, [%rd6+312];
	xor.b32  	%r335, %r335, %r316;
	ld.global.u32 	%r317, [%rd6+316];
	xor.b32  	%r334, %r334, %r317;
$L__BB0_39:
	add.s32 	%r333, %r333, 16;
	setp.ne.s32 	%p21, %r333, 32;
	@%p21 bra 	$L__BB0_7;
	mad.lo.s32 	%r318, %r327, -31, %r12;
	add.s32 	%r327, %r318, 1;
	setp.ne.s32 	%p22, %r327, 5;
	@%p22 bra 	$L__BB0_6;
	st.global.u32 	[%rd2+4], %r338;
	st.global.u32 	[%rd2+8], %r337;
	st.global.u32 	[%rd2+12], %r336;
	st.global.u32 	[%rd2+16], %r335;
	st.global.u32 	[%rd2+20], %r334;
	add.s32 	%r321, %r321, 1;
	setp.lt.u32 	%p23, %r321, %r3;
	@%p23 bra 	$L__BB0_5;
$L__BB0_42:
	shr.u64 	%rd7, %rd18, 2;
	add.s32 	%r320, %r320, 1;
	setp.gt.u64 	%p24, %rd18, 3;
	mov.u64 	%rd18, %rd7;
	@%p24 bra 	$L__BB0_3;
$L__BB0_43:
	mov.b32 	%r319, 0;
	st.global.v2.u32 	[%rd2+24], {%r319, %r319};
	st.global.u32 	[%rd2+32], %r319;
	mov.b64 	%rd17, 0;
	st.global.u64 	[%rd2+40], %rd17;
$L__BB0_44:
	ret;

}
	// .globl	_Z9add_noisePdP17curandStateXORWOWddi
.visible .entry _Z9add_noisePdP17curandStateXORWOWddi(
	.param .u64 .ptr .align 1 _Z9add_noisePdP17curandStateXORWOWddi_param_0,
	.param .u64 .ptr .align 1 _Z9add_noisePdP17curandStateXORWOWddi_param_1,
	.param .f64 _Z9add_noisePdP17curandStateXORWOWddi_param_2,
	.param .f64 _Z9add_noisePdP17curandStateXORWOWddi_param_3,
	.param .u32 _Z9add_noisePdP17curandStateXORWOWddi_param_4
)
{
	.reg .pred 	%p<11>;
	.reg .b32 	%r<95>;
	.reg .b64 	%rd<17>;
	.reg .b64 	%fd<99>;

	ld.param.u64 	%rd2, [_Z9add_noisePdP17curandStateXORWOWddi_param_0];
	ld.param.u64 	%rd3, [_Z9add_noisePdP17curandStateXORWOWddi_param_1];
	ld.param.f64 	%fd22, [_Z9add_noisePdP17curandStateXORWOWddi_param_2];
	ld.param.f64 	%fd23, [_Z9add_noisePdP17curandStateXORWOWddi_param_3];
	ld.param.u32 	%r12, [_Z9add_noisePdP17curandStateXORWOWddi_param_4];
	mov.u32 	%r13, %ctaid.x;
	mov.u32 	%r14, %ntid.x;
	mov.u32 	%r15, %tid.x;
	mad.lo.s32 	%r1, %r13, %r14, %r15;
	setp.ge.s32 	%p1, %r1, %r12;
	@%p1 bra 	$L__BB1_14;
	cvta.to.global.u64 	%rd4, %rd3;
	mul.wide.s32 	%rd5, %r1, 48;
	add.s64 	%rd1, %rd4, %rd5;
	ld.global.u32 	%r16, [%rd1+28];
	setp.eq.s32 	%p2, %r16, 1;
	@%p2 bra 	$L__BB1_12;
	ld.global.v2.u32 	{%r18, %r19}, [%rd1];
	shr.u32 	%r20, %r19, 2;
	xor.b32  	%r21, %r20, %r19;
	ld.global.v2.u32 	{%r22, %r23}, [%rd1+8];
	ld.global.v2.u32 	{%r24, %r25}, [%rd1+16];
	shl.b32 	%r26, %r25, 4;
	shl.b32 	%r27, %r21, 1;
	xor.b32  	%r28, %r27, %r26;
	xor.b32  	%r29, %r28, %r21;
	xor.b32  	%r30, %r29, %r25;
	add.s32 	%r31, %r18, %r30;
	add.s32 	%r32, %r31, 362437;
	shr.u32 	%r33, %r22, 2;
	xor.b32  	%r34, %r33, %r22;
	shl.b32 	%r35, %r30, 4;
	shl.b32 	%r36, %r34, 1;
	xor.b32  	%r37, %r36, %r35;
	xor.b32  	%r38, %r37, %r34;
	xor.b32  	%r39, %r38, %r30;
	add.s32 	%r40, %r18, %r39;
	add.s32 	%r41, %r40, 724874;
	shr.u32 	%r42, %r23, 2;
	xor.b32  	%r43, %r42, %r23;
	shl.b32 	%r44, %r39, 4;
	shl.b32 	%r45, %r43, 1;
	xor.b32  	%r46, %r45, %r44;
	xor.b32  	%r47, %r46, %r43;
	xor.b32  	%r48, %r47, %r39;
	add.s32 	%r49, %r18, %r48;
	add.s32 	%r50, %r49, 1087311;
	shr.u32 	%r51, %r24, 2;
	xor.b32  	%r52, %r51, %r24;
	st.global.v2.u32 	[%rd1+8], {%r30, %r39};
	shl.b32 	%r53, %r48, 4;
	shl.b32 	%r54, %r52, 1;
	xor.b32  	%r55, %r54, %r53;
	xor.b32  	%r56, %r55, %r52;
	xor.b32  	%r57, %r56, %r48;
	st.global.v2.u32 	[%rd1+16], {%r48, %r57};
	add.s32 	%r58, %r18, 1449748;
	st.global.v2.u32 	[%rd1], {%r58, %r25};
	add.s32 	%r59, %r57, %r58;
	cvt.u64.u32 	%rd6, %r32;
	mul.wide.u32 	%rd7, %r41, 2097152;
	xor.b64  	%rd8, %rd7, %rd6;
	cvt.rn.f64.u64 	%fd24, %rd8;
	fma.rn.f64 	%fd93, %fd24, 0d3CA0000000000000, 0d3C90000000000000;
	cvt.u64.u32 	%rd9, %r50;
	mul.wide.u32 	%rd10, %r59, 2097152;
	xor.b64  	%rd11, %rd10, %rd9;
	cvt.rn.f64.u64 	%fd25, %rd11;
	fma.rn.f64 	%fd2, %fd25, 0d3CB0000000000000, 0d3CA0000000000000;
	{
	.reg .b32 %temp; 
	mov.b64 	{%temp, %r91}, %fd93;
	}
	{
	.reg .b32 %temp; 
	mov.b64 	{%r92, %temp}, %fd93;
	}
	setp.gt.s32 	%p3, %r91, 1048575;
	mov.b32 	%r93, -1023;
	@%p3 bra 	$L__BB1_4;
	mul.f64 	%fd93, %fd93, 0d4350000000000000;
	{
	.reg .b32 %temp; 
	mov.b64 	{%temp, %r91}, %fd93;
	}
	{
	.reg .b32 %temp; 
	mov.b64 	{%r92, %temp}, %fd93;
	}
	mov.b32 	%r93, -1077;
$L__BB1_4:
	add.s32 	%r61, %r91, -1;
	setp.gt.u32 	%p4, %r61, 2146435070;
	@%p4 bra 	$L__BB1_8;
	shr.u32 	%r64, %r91, 20;
	add.s32 	%r94, %r93, %r64;
	and.b32  	%r65, %r91, 1048575;
	or.b32  	%r66, %r65, 1072693248;
	mov.b64 	%fd94, {%r92, %r66};
	setp.lt.u32 	%p6, %r66, 1073127583;
	@%p6 bra 	$L__BB1_7;
	{
	.reg .b32 %temp; 
	mov.b64 	{%r67, %temp}, %fd94;
	}
	{
	.reg .b32 %temp; 
	mov.b64 	{%temp, %r68}, %fd94;
	}
	add.s32 	%r69, %r68, -1048576;
	mov.b64 	%fd94, {%r67, %r69};
	add.s32 	%r94, %r94, 1;
$L__BB1_7:
	add.f64 	%fd27, %fd94, 0dBFF0000000000000;
	add.f64 	%fd28, %fd94, 0d3FF0000000000000;
	rcp.approx.ftz.f64 	%fd29, %fd28;
	neg.f64 	%fd30, %fd28;
	fma.rn.f64 	%fd31, %fd30, %fd29, 0d3FF0000000000000;
	fma.rn.f64 	%fd32, %fd31, %fd31, %fd31;
	fma.rn.f64 	%fd33, %fd32, %fd29, %fd29;
	mul.f64 	%fd34, %fd27, %fd33;
	fma.rn.f64 	%fd35, %fd27, %fd33, %fd34;
	mul.f64 	%fd36, %fd35, %fd35;
	fma.rn.f64 	%fd37, %fd36, 0d3EB1380B3AE80F1E, 0d3ED0EE258B7A8B04;
	fma.rn.f64 	%fd38, %fd37, %fd36, 0d3EF3B2669F02676F;
	fma.rn.f64 	%fd39, %fd38, %fd36, 0d3F1745CBA9AB0956;
	fma.rn.f64 	%fd40, %fd39, %fd36, 0d3F3C71C72D1B5154;
	fma.rn.f64 	%fd41, %fd40, %fd36, 0d3F624924923BE72D;
	fma.rn.f64 	%fd42, %fd41, %fd36, 0d3F8999999999A3C4;
	fma.rn.f64 	%fd43, %fd42, %fd36, 0d3FB5555555555554;
	sub.f64 	%fd44, %fd27, %fd35;
	add.f64 	%fd45, %fd44, %fd44;
	neg.f64 	%fd46, %fd35;
	fma.rn.f64 	%fd47, %fd46, %fd27, %fd45;
	mul.f64 	%fd48, %fd33, %fd47;
	mul.f64 	%fd49, %fd36, %fd43;
	fma.rn.f64 	%fd50, %fd49, %fd35, %fd48;
	xor.b32  	%r70, %r94, -2147483648;
	mov.b32 	%r71, 1127219200;
	mov.b64 	%fd51, {%r70, %r71};
	mov.b32 	%r72, -2147483648;
	mov.b64 	%fd52, {%r72, %r71};
	sub.f64 	%fd53, %fd51, %fd52;
	fma.rn.f64 	%fd54, %fd53, 0d3FE62E42FEFA39EF, %fd35;
	fma.rn.f64 	%fd55, %fd53, 0dBFE62E42FEFA39EF, %fd54;
	sub.f64 	%fd56, %fd55, %fd35;
	sub.f64 	%fd57, %fd50, %fd56;
	fma.rn.f64 	%fd58, %fd53, 0d3C7ABC9E3B39803F, %fd57;
	add.f64 	%fd95, %fd54, %fd58;
	bra.uni 	$L__BB1_9;
$L__BB1_8:
	fma.rn.f64 	%fd26, %fd93, 0d7FF0000000000000, 0d7FF0000000000000;
	{
	.reg .b32 %temp; 
	mov.b64 	{%temp, %r62}, %fd93;
	}
	and.b32  	%r63, %r62, 2147483647;
	setp.eq.s32 	%p5, %r63, 0;
	selp.f64 	%fd95, 0dFFF0000000000000, %fd26, %p5;
$L__BB1_9:
	mul.f64 	%fd11, %fd95, 0dC000000000000000;
	{
	.reg .b32 %temp; 
	mov.b64 	{%temp, %r73}, %fd2;
	}
	shl.b32 	%r74, %r73, 1;
	setp.gt.u32 	%p7, %r74, -2038431744;
	mov.f64 	%fd59, 0d0000000000000000;
	mul.rn.f64 	%fd60, %fd2, %fd59;
	selp.f64 	%fd12, %fd60, %fd2, %p7;
	{
	.reg .b32 %temp; 
	mov.b64 	{%r75, %temp}, %fd12;
	}
	{
	.reg .b32 %temp; 
	mov.b64 	{%temp, %r76}, %fd12;
	}
	add.s32 	%r77, %r76, 1048576;
	mov.b64 	%fd61, {%r75, %r77};
	cvt.rni.f64.f64 	%fd62, %fd61;
	cvt.rzi.s64.f64 	%rd12, %fd62;
	cvt.u32.u64 	%r78, %rd12;
	fma.rn.f64 	%fd63, %fd62, 0dBFE0000000000000, %fd12;
	mul.f64 	%fd64, %fd63, 0d3CA1A62633145C07;
	fma.rn.f64 	%fd65, %fd63, 0d400921FB54442D18, %fd64;
	mul.rn.f64 	%fd66, %fd65, %fd65;
	fma.rn.f64 	%fd67, %fd66, 0dBDA8FF8320FD8164, 0d3E21EEA7C1EF8528;
	fma.rn.f64 	%fd68, %fd67, %fd66, 0dBE927E4F8E06E6D9;
	fma.rn.f64 	%fd69, %fd68, %fd66, 0d3EFA01A019DDBCE9;
	fma.rn.f64 	%fd70, %fd69, %fd66, 0dBF56C16C16C15D47;
	fma.rn.f64 	%fd71, %fd70, %fd66, 0d3FA5555555555551;
	fma.rn.f64 	%fd72, %fd71, %fd66, 0dBFE0000000000000;
	fma.rn.f64 	%fd73, %fd72, %fd66, 0d3FF0000000000000;
	fma.rn.f64 	%fd74, %fd66, 0d3DE5DB65F9785EBA, 0dBE5AE5F12CB0D246;
	fma.rn.f64 	%fd75, %fd74, %fd66, 0d3EC71DE369ACE392;
	fma.rn.f64 	%fd76, %fd75, %fd66, 0dBF2A01A019DB62A1;
	fma.rn.f64 	%fd77, %fd76, %fd66, 0d3F81111111110818;
	fma.rn.f64 	%fd78, %fd77, %fd66, 0dBFC5555555555554;
	fma.rn.f64 	%fd79, %fd78, %fd66, 0d0000000000000000;
	fma.rn.f64 	%fd80, %fd79, %fd65, %fd65;
	and.b64  	%rd13, %rd12, 1;
	setp.eq.b64 	%p8, %rd13, 1;
	{
	.reg .b32 %temp; 
	mov.b64 	{%temp, %r79}, %fd80;
	}
	{
	.reg .b32 %temp; 
	mov.b64 	{%r80, %temp}, %fd80;
	}
	xor.b32  	%r81, %r79, -2147483648;
	mov.b64 	%fd81, {%r80, %r81};
	selp.f64 	%fd96, %fd73, %fd80, %p8;
	selp.f64 	%fd97, %fd81, %fd73, %p8;
	and.b32  	%r82, %r78, 2;
	setp.eq.s32 	%p9, %r82, 0;
	@%p9 bra 	$L__BB1_11;
	{
	.reg .b32 %temp; 
	mov.b64 	{%temp, %r83}, %fd96;
	}
	{
	.reg .b32 %temp; 
	mov.b64 	{%r84, %temp}, %fd96;
	}
	xor.b32  	%r85, %r83, -2147483648;
	mov.b64 	%fd96, {%r84, %r85};
	{
	.reg .b32 %temp; 
	mov.b64 	{%temp, %r86}, %fd97;
	}
	{
	.reg .b32 %temp; 
	mov.b64 	{%r87, %temp}, %fd97;
	}
	xor.b32  	%r88, %r86, -2147483648;
	mov.b64 	%fd97, {%r87, %r88};
$L__BB1_11:
	sqrt.rn.f64 	%fd82, %fd11;
	mov.f64 	%fd83, 0d0000000000000000;
	add.rn.f64 	%fd84, %fd97, %fd83;
	cvt.rzi.f64.f64 	%fd85, %fd12;
	setp.eq.f64 	%p10, %fd12, %fd85;
	mul.rn.f64 	%fd86, %fd12, %fd83;
	selp.f64 	%fd87, %fd86, %fd96, %p10;
	mul.f64 	%fd98, %fd82, %fd87;
	mul.f64 	%fd88, %fd82, %fd84;
	st.global.f64 	[%rd1+40], %fd88;
	mov.b32 	%r89, 1;
	st.global.u32 	[%rd1+28], %r89;
	bra.uni 	$L__BB1_13;
$L__BB1_12:
	mov.b32 	%r90, 0;
	st.global.u32 	[%rd1+28], %r90;
	ld.global.f64 	%fd98, [%rd1+40];
$L__BB1_13:
	sqrt.rn.f64 	%fd89, %fd23;
	mul.f64 	%fd90, %fd22, %fd89;
	cvta.to.global.u64 	%rd14, %rd2;
	mul.wide.s32 	%rd15, %r1, 8;
	add.s64 	%rd16, %rd14, %rd15;
	ld.global.f64 	%fd91, [%rd16];
	fma.rn.f64 	%fd92, %fd90, %fd98, %fd91;
	st.global.f64 	[%rd16], %fd92;
$L__BB1_14:
	ret;

}
	// .globl	_Z9compute_uPKdPddi
.visible .entry _Z9compute_uPKdPddi(
	.param .u64 .ptr .align 1 _Z9compute_uPKdPddi_param_0,
	.param .u64 .ptr .align 1 _Z9compute_uPKdPddi_param_1,
	.param .f64 _Z9compute_uPKdPddi_param_2,
	.param .u32 _Z9compute_uPKdPddi_param_3
)
{
	.reg .pred 	%p<2>;
	.reg .b32 	%r<11>;
	.reg .b64 	%rd<11>;
	.reg .b64 	%fd<7>;

	ld.param.u64 	%rd1, [_Z9compute_uPKdPddi_param_0];
	ld.param.u64 	%rd2, [_Z9compute_uPKdPddi_param_1];
	ld.param.f64 	%fd1, [_Z9compute_uPKdPddi_param_2];
	ld.param.u32 	%r2, [_Z9compute_uPKdPddi_param_3];
	mov.u32 	%r3, %ctaid.x;
	mov.u32 	%r4, %ntid.x;
	mov.u32 	%r5, %tid.x;
	mad.lo.s32 	%r1, %r3, %r4, %r5;
	setp.ge.s32 	%p1, %r1, %r2;
	@%p1 bra 	$L__BB2_2;
	cvta.to.global.u64 	%rd3, %rd1;
	cvta.to.global.u64 	%rd4, %rd2;
	add.s32 	%r6, %r1, 1;
	rem.s32 	%r7, %r6, %r2;
	add.s32 	%r8, %r1, %r2;
	add.s32 	%r9, %r8, -1;
	rem.s32 	%r10, %r9, %r2;
	mul.wide.s32 	%rd5, %r7, 8;
	add.s64 	%rd6, %rd3, %rd5;
	ld.global.f64 	%fd2, [%rd6];
	mul.wide.s32 	%rd7, %r10, 8;
	add.s64 	%rd8, %rd3, %rd7;
	ld.global.f64 	%fd3, [%rd8];
	sub.f64 	%fd4, %fd2, %fd3;
	add.f64 	%fd5, %fd1, %fd1;
	div.rn.f64 	%fd6, %fd4, %fd5;
	mul.wide.s32 	%rd9, %r1, 8;
	add.s64 	%rd10, %rd4, %rd9;
	st.global.f64 	[%rd10], %fd6;
$L__BB2_2:
	ret;

}
	// .globl	_Z12compute_fluxPKdPdii
.visible .entry _Z12compute_fluxPKdPdii(
	.param .u64 .ptr .align 1 _Z12compute_fluxPKdPdii_param_0,
	.param .u64 .ptr .align 1 _Z12compute_fluxPKdPdii_param_1,
	.param .u32 _Z12compute_fluxPKdPdii_param_2,
	.param .u32 _Z12compute_fluxPKdPdii_param_3
)
{
	.reg .pred 	%p<21>;
	.reg .b32 	%r<30>;
	.reg .b64 	%rd<11>;
	.reg .b64 	%fd<21>;

	ld.param.u64 	%rd2, [_Z12compute_fluxPKdPdii_param_0];
	ld.param.u64 	%rd3, [_Z12compute_fluxPKdPdii_param_1];
	ld.param.u32 	%r4, [_Z12compute_fluxPKdPdii_param_2];
	ld.param.u32 	%r5, [_Z12compute_fluxPKdPdii_param_3];
	mov.u32 	%r6, %ctaid.x;
	mov.u32 	%r7, %ntid.x;
	mov.u32 	%r8, %tid.x;
	mad.lo.s32 	%r1, %r6, %r7, %r8;
	setp.ge.s32 	%p4, %r1, %r5;
	@%p4 bra 	$L__BB3_9;
	cvta.to.global.u64 	%rd4, %rd2;
	mul.wide.s32 	%rd5, %r1, 8;
	add.s64 	%rd6, %rd4, %rd5;
	ld.global.f64 	%fd1, [%rd6];
	abs.f64 	%fd2, %fd1;
	shl.b32 	%r9, %r4, 1;
	add.s32 	%r10, %r9, -1;
	cvt.rn.f64.s32 	%fd3, %r10;
	{
	.reg .b32 %temp; 
	mov.b64 	{%temp, %r2}, %fd2;
	}
	{
	.reg .b32 %temp; 
	mov.b64 	{%temp, %r3}, %fd3;
	}
	shr.u32 	%r11, %r3, 20;
	and.b32  	%r12, %r11, 2047;
	add.s32 	%r13, %r12, -1012;
	mov.b64 	%rd7, %fd3;
	shl.b64 	%rd1, %rd7, %r13;
	setp.eq.s64 	%p20, %rd1, -9223372036854775808;
	{ // callseq 0, 0
	.param .b64 param0;
	st.param.f64 	[param0], %fd2;
	.param .b64 param1;
	st.param.f64 	[param1], %fd3;
	.param .b64 retval0;
	call.uni (retval0), 
	__internal_accurate_pow, 
	(
	param0, 
	param1
	);
	ld.param.f64 	%fd10, [retval0];
	} // callseq 0
	setp.lt.s32 	%p6, %r2, 0;
	neg.f64 	%fd12, %fd10;
	selp.f64 	%fd13, %fd12, %fd10, %p20;
	selp.f64 	%fd20, %fd13, %fd10, %p6;
	setp.neu.f64 	%p7, %fd1, 0d0000000000000000;
	@%p7 bra 	$L__BB3_3;
	setp.eq.s64 	%p8, %rd1, -9223372036854775808;
	abs.f64 	%fd14, %fd3;
	setp.neu.f64 	%p9, %fd14, 0d3FE0000000000000;
	and.pred  	%p20, %p9, %p8;
	selp.b32 	%r14, %r2, 0, %p20;
	setp.lt.s32 	%p10, %r3, 0;
	or.b32  	%r15, %r14, 2146435072;
	selp.b32 	%r16, %r15, %r14, %p10;
	mov.b32 	%r17, 0;
	mov.b64 	%fd20, {%r17, %r16};
$L__BB3_3:
	add.f64 	%fd15, %fd2, %fd3;
	{
	.reg .b32 %temp; 
	mov.b64 	{%temp, %r18}, %fd15;
	}
	and.b32  	%r19, %r18, 2146435072;
	setp.ne.s32 	%p11, %r19, 2146435072;
	@%p11 bra 	$L__BB3_8;
	setp.num.f64 	%p12, %fd1, %fd1;
	@%p12 bra 	$L__BB3_6;
	add.rn.f64 	%fd20, %fd2, %fd3;
	bra.uni 	$L__BB3_8;
$L__BB3_6:
	setp.neu.f64 	%p13, %fd2, 0d7FF0000000000000;
	@%p13 bra 	$L__BB3_8;
	setp.lt.s32 	%p14, %r2, 0;
	setp.lt.s32 	%p15, %r3, 0;
	selp.b32 	%r20, 0, 2146435072, %p15;
	and.b32  	%r21, %r3, 2147483647;
	setp.ne.s32 	%p16, %r21, 1071644672;
	or.b32  	%r22, %r20, -2147483648;
	selp.b32 	%r23, %r22, %r20, %p16;
	selp.b32 	%r24, %r23, %r20, %p20;
	selp.b32 	%r25, %r24, %r20, %p14;
	mov.b32 	%r26, 0;
	mov.b64 	%fd20, {%r26, %r25};
$L__BB3_8:
	setp.eq.f64 	%p17, %fd2, 0d3FF0000000000000;
	selp.f64 	%fd16, 0d3FF0000000000000, %fd20, %p17;
	setp.lt.f64 	%p18, %fd1, 0d0000000000000000;
	selp.s32 	%r27, -1, 0, %p18;
	setp.gt.f64 	%p19, %fd1, 0d0000000000000000;
	selp.u32 	%r28, 1, 0, %p19;
	add.s32 	%r29, %r27, %r28;
	cvt.rn.f64.s32 	%fd17, %r29;
	mul.f64 	%fd18, %fd16, %fd17;
	cvta.to.global.u64 	%rd8, %rd3;
	add.s64 	%rd10, %rd8, %rd5;
	st.global.f64 	[%rd10], %fd18;
$L__BB3_9:
	ret;

}
	// .globl	_Z12compute_dFdxPKdPddi
.visible .entry _Z12compute_dFdxPKdPddi(
	.param .u64 .ptr .align 1 _Z12compute_dFdxPKdPddi_param_0,
	.param .u64 .ptr .align 1 _Z12compute_dFdxPKdPddi_param_1,
	.param .f64 _Z12compute_dFdxPKdPddi_param_2,
	.param .u32 _Z12compute_dFdxPKdPddi_param_3
)
{
	.reg .pred 	%p<2>;
	.reg .b32 	%r<11>;
	.reg .b64 	%rd<11>;
	.reg .b64 	%fd<7>;

	ld.param.u64 	%rd1, [_Z12compute_dFdxPKdPddi_param_0];
	ld.param.u64 	%rd2, [_Z12compute_dFdxPKdPddi_param_1];
	ld.param.f64 	%fd1, [_Z12compute_dFdxPKdPddi_param_2];
	ld.param.u32 	%r2, [_Z12compute_dFdxPKdPddi_param_3];
	mov.u32 	%r3, %ctaid.x;
	mov.u32 	%r4, %ntid.x;
	mov.u32 	%r5, %tid.x;
	mad.lo.s32 	%r1, %r3, %r4, %r5;
	setp.ge.s32 	%p1, %r1, %r2;
	@%p1 bra 	$L__BB4_2;
	cvta.to.global.u64 	%rd3, %rd1;
	cvta.to.global.u64 	%rd4, %rd2;
	add.s32 	%r6, %r1, 1;
	rem.s32 	%r7, %r6, %r2;
	add.s32 	%r8, %r1, %r2;
	add.s32 	%r9, %r8, -1;
	rem.s32 	%r10, %r9, %r2;
	mul.wide.s32 	%rd5, %r7, 8;
	add.s64 	%rd6, %rd3, %rd5;
	ld.global.f64 	%fd2, [%rd6];
	mul.wide.s32 	%rd7, %r10, 8;
	add.s64 	%rd8, %rd3, %rd7;
	ld.global.f64 	%fd3, [%rd8];
	sub.f64 	%fd4, %fd2, %fd3;
	add.f64 	%fd5, %fd1, %fd1;
	div.rn.f64 	%fd6, %fd4, %fd5;
	mul.wide.s32 	%rd9, %r1, 8;
	add.s64 	%rd10, %rd4, %rd9;
	st.global.f64 	[%rd10], %fd6;
$L__BB4_2:
	ret;

}
	// .globl	_Z12euler_updatePdPKdddi
.visible .entry _Z12euler_updatePdPKdddi(
	.param .u64 .ptr .align 1 _Z12euler_updatePdPKdddi_param_0,
	.param .u64 .ptr .align 1 _Z12euler_updatePdPKdddi_param_1,
	.param .f64 _Z12euler_updatePdPKdddi_param_2,
	.param .f64 _Z12euler_updatePdPKdddi_param_3,
	.param .u32 _Z12euler_updatePdPKdddi_param_4
)
{
	.reg .pred 	%p<2>;
	.reg .b32 	%r<6>;
	.reg .b64 	%rd<8>;
	.reg .b64 	%fd<7>;

	ld.param.u64 	%rd1, [_Z12euler_updatePdPKdddi_param_0];
	ld.param.u64 	%rd2, [_Z12euler_updatePdPKdddi_param_1];
	ld.param.f64 	%fd1, [_Z12euler_updatePdPKdddi_param_2];
	ld.param.f64 	%fd2, [_Z12euler_updatePdPKdddi_param_3];
	ld.param.u32 	%r2, [_Z12euler_updatePdPKdddi_param_4];
	mov.u32 	%r3, %ctaid.x;
	mov.u32 	%r4, %ntid.x;
	mov.u32 	%r5, %tid.x;
	mad.lo.s32 	%r1, %r3, %r4, %r5;
	setp.ge.s32 	%p1, %r1, %r2;
	@%p1 bra 	$L__BB5_2;
	cvta.to.global.u64 	%rd3, %rd2;
	cvta.to.global.u64 	%rd4, %rd1;
	mul.f64 	%fd3, %fd1, %fd2;
	mul.wide.s32 	%rd5, %r1, 8;
	add.s64 	%rd6, %rd3, %rd5;
	ld.global.f64 	%fd4, [%rd6];
	add.s64 	%rd7, %rd4, %rd5;
	ld.global.f64 	%fd5, [%rd7];
	fma.rn.f64 	%fd6, %fd3, %fd4, %fd5;
	st.global.f64 	[%rd7], %fd6;
$L__BB5_2:
	ret;

}
	// .globl	_Z11count_zerosPKdPii
.visible .entry _Z11count_zerosPKdPii(
	.param .u64 .ptr .align 1 _Z11count_zerosPKdPii_param_0,
	.param .u64 .ptr .align 1 _Z11count_zerosPKdPii_param_1,
	.param .u32 _Z11count_zerosPKdPii_param_2
)
{
	.reg .pred 	%p<13>;
	.reg .b32 	%r<28>;
	.reg .b64 	%rd<11>;
	.reg .b64 	%fd<3>;
	// demoted variable
	.shared .align 4 .b8 _ZZ11count_zerosPKdPiiE5local[1024];
	ld.param.u64 	%rd3, [_Z11count_zerosPKdPii_param_0];
	ld.param.u64 	%rd2, [_Z11count_zerosPKdPii_param_1];
	ld.param.u32 	%r11, [_Z11count_zerosPKdPii_param_2];
	cvta.to.global.u64 	%rd1, %rd3;
	mov.u32 	%r1, %ctaid.x;
	mov.u32 	%r27, %ntid.x;
	mov.u32 	%r3, %tid.x;
	mad.lo.s32 	%r4, %r1, %r27, %r3;
	setp.ge.s32 	%p1, %r4, %r11;
	mov.b32 	%r12, 0;
	mov.u32 	%r26, %r12;
	@%p1 bra 	$L__BB6_6;
	add.s32 	%r14, %r4, 1;
	rem.s32 	%r5, %r14, %r11;
	mul.wide.s32 	%rd4, %r4, 8;
	add.s64 	%rd5, %rd1, %rd4;
	ld.global.f64 	%fd1, [%rd5];
	setp.eq.f64 	%p2, %fd1, 0d0000000000000000;
	mov.b32 	%r26, 1;
	@%p2 bra 	$L__BB6_6;
	mul.wide.s32 	%rd6, %r5, 8;
	add.s64 	%rd7, %rd1, %rd6;
	ld.global.f64 	%fd2, [%rd7];
	setp.eq.f64 	%p3, %fd2, 0d0000000000000000;
	@%p3 bra 	$L__BB6_6;
	setp.gt.f64 	%p4, %fd1, 0d0000000000000000;
	setp.lt.f64 	%p5, %fd2, 0d0000000000000000;
	and.pred  	%p6, %p4, %p5;
	@%p6 bra 	$L__BB6_6;
	setp.geu.f64 	%p7, %fd1, 0d0000000000000000;
	mov.u32 	%r26, %r12;
	@%p7 bra 	$L__BB6_6;
	setp.gt.f64 	%p8, %fd2, 0d0000000000000000;
	selp.u32 	%r26, 1, 0, %p8;
$L__BB6_6:
	shl.b32 	%r18, %r3, 2;
	mov.u32 	%r19, _ZZ11count_zerosPKdPiiE5local;
	add.s32 	%r8, %r19, %r18;
	st.shared.u32 	[%r8], %r26;
	bar.sync 	0;
	setp.lt.u32 	%p9, %r27, 2;
	@%p9 bra 	$L__BB6_10;
$L__BB6_7:
	shr.u32 	%r10, %r27, 1;
	setp.ge.u32 	%p10, %r3, %r10;
	@%p10 bra 	$L__BB6_9;
	shl.b32 	%r20, %r10, 2;
	add.s32 	%r21, %r8, %r20;
	ld.shared.u32 	%r22, [%r21];
	ld.shared.u32 	%r23, [%r8];
	add.s32 	%r24, %r23, %r22;
	st.shared.u32 	[%r8], %r24;
$L__BB6_9:
	bar.sync 	0;
	setp.gt.u32 	%p11, %r27, 3;
	mov.u32 	%r27, %r10;
	@%p11 bra 	$L__BB6_7;
$L__BB6_10:
	setp.ne.s32 	%p12, %r3, 0;
	@%p12 bra 	$L__BB6_12;
	ld.shared.u32 	%r25, [_ZZ11count_zerosPKdPiiE5local];
	cvta.to.global.u64 	%rd8, %rd2;
	mul.wide.u32 	%rd9, %r1, 4;
	add.s64 	%rd10, %rd8, %rd9;
	st.global.u32 	[%rd10], %r25;
$L__BB6_12:
	ret;

}
.func  (.param .b64 func_retval0) __internal_accurate_pow(
	.param .b64 __internal_accurate_pow_param_0,
	.param .b64 __internal_accurate_pow_param_1
)
{
	.reg .pred 	%p<8>;
	.reg .b32 	%r<49>;
	.reg .b32 	%f<3>;
	.reg .b64 	%fd<109>;

	ld.param.f64 	%fd10, [__internal_accurate_pow_param_0];
	ld.param.f64 	%fd11, [__internal_accurate_pow_param_1];
	{
	.reg .b32 %temp; 
	mov.b64 	{%temp, %r46}, %fd10;
	}
	{
	.reg .b32 %temp; 
	mov.b64 	{%r45, %temp}, %fd10;
	}
	shr.u32 	%r47, %r46, 20;
	setp.gt.u32 	%p1, %r46, 1048575;
	@%p1 bra 	$L__BB7_2;
	mul.f64 	%fd12, %fd10, 0d4350000000000000;
	{
	.reg .b32 %temp; 
	mov.b64 	{%temp, %r46}, %fd12;
	}
	{
	.reg .b32 %temp; 
	mov.b64 	{%r45, %temp}, %fd12;
	}
	shr.u32 	%r16, %r46, 20;
	add.s32 	%r47, %r16, -54;
$L__BB7_2:
	add.s32 	%r48, %r47, -1023;
	and.b32  	%r17, %r46, -2146435073;
	or.b32  	%r18, %r17, 1072693248;
	mov.b64 	%fd107, {%r45, %r18};
	setp.lt.u32 	%p2, %r18, 1073127583;
	@%p2 bra 	$L__BB7_4;
	{
	.reg .b32 %temp; 
	mov.b64 	{%r19, %temp}, %fd107;
	}
	{
	.reg .b32 %temp; 
	mov.b64 	{%temp, %r20}, %fd107;
	}
	add.s32 	%r21, %r20, -1048576;
	mov.b64 	%fd107, {%r19, %r21};
	add.s32 	%r48, %r47, -1022;
$L__BB7_4:
	add.f64 	%fd13, %fd107, 0dBFF0000000000000;
	add.f64 	%fd14, %fd107, 0d3FF0000000000000;
	rcp.approx.ftz.f64 	%fd15, %fd14;
	neg.f64 	%fd16, %fd14;
	fma.rn.f64 	%fd17, %fd16, %fd15, 0d3FF0000000000000;
	fma.rn.f64 	%fd18, %fd17, %fd17, %fd17;
	fma.rn.f64 	%fd19, %fd18, %fd15, %fd15;
	mul.f64 	%fd20, %fd13, %fd19;
	fma.rn.f64 	%fd21, %fd13, %fd19, %fd20;
	mul.f64 	%fd22, %fd21, %fd21;
	fma.rn.f64 	%fd23, %fd22, 0d3EB0F5FF7D2CAFE2, 0d3ED0F5D241AD3B5A;
	fma.rn.f64 	%fd24, %fd23, %fd22, 0d3EF3B20A75488A3F;
	fma.rn.f64 	%fd25, %fd24, %fd22, 0d3F1745CDE4FAECD5;
	fma.rn.f64 	%fd26, %fd25, %fd22, 0d3F3C71C7258A578B;
	fma.rn.f64 	%fd27, %fd26, %fd22, 0d3F6249249242B910;
	fma.rn.f64 	%fd28, %fd27, %fd22, 0d3F89999999999DFB;
	sub.f64 	%fd29, %fd13, %fd21;
	add.f64 	%fd30, %fd29, %fd29;
	neg.f64 	%fd31, %fd21;
	fma.rn.f64 	%fd32, %fd31, %fd13, %fd30;
	mul.f64 	%fd33, %fd19, %fd32;
	fma.rn.f64 	%fd34, %fd22, %fd28, 0d3FB5555555555555;
	mov.f64 	%fd35, 0d3FB5555555555555;
	sub.f64 	%fd36, %fd35, %fd34;
	fma.rn.f64 	%fd37, %fd22, %fd28, %fd36;
	add.f64 	%fd38, %fd37, 0dBC46A4CB00B9E7B0;
	add.f64 	%fd39, %fd34, %fd38;
	sub.f64 	%fd40, %fd34, %fd39;
	add.f64 	%fd41, %fd38, %fd40;
	mul.rn.f64 	%fd42, %fd21, %fd21;
	neg.f64 	%fd43, %fd42;
	fma.rn.f64 	%fd44, %fd21, %fd21, %fd43;
	{
	.reg .b32 %temp; 
	mov.b64 	{%r22, %temp}, %fd33;
	}
	{
	.reg .b32 %temp; 
	mov.b64 	{%temp, %r23}, %fd33;
	}
	add.s32 	%r24, %r23, 1048576;
	mov.b64 	%fd45, {%r22, %r24};
	fma.rn.f64 	%fd46, %fd21, %fd45, %fd44;
	mul.rn.f64 	%fd47, %fd42, %fd21;
	neg.f64 	%fd48, %fd47;
	fma.rn.f64 	%fd49, %fd42, %fd21, %fd48;
	fma.rn.f64 	%fd50, %fd42, %fd33, %fd49;
	fma.rn.f64 	%fd51, %fd46, %fd21, %fd50;
	mul.rn.f64 	%fd52, %fd39, %fd47;
	neg.f64 	%fd53, %fd52;
	fma.rn.f64 	%fd54, %fd39, %fd47, %fd53;
	fma.rn.f64 	%fd55, %fd39, %fd51, %fd54;
	fma.rn.f64 	%fd56, %fd41, %fd47, %fd55;
	add.f64 	%fd57, %fd52, %fd56;
	sub.f64 	%fd58, %fd52, %fd57;
	add.f64 	%fd59, %fd56, %fd58;
	add.f64 	%fd60, %fd21, %fd57;
	sub.f64 	%fd61, %fd21, %fd60;
	add.f64 	%fd62, %fd57, %fd61;
	add.f64 	%fd63, %fd59, %fd62;
	add.f64 	%fd64, %fd33, %fd63;
	add.f64 	%fd65, %fd60, %fd64;
	sub.f64 	%fd66, %fd60, %fd65;
	add.f64 	%fd67, %fd64, %fd66;
	xor.b32  	%r25, %r48, -2147483648;
	mov.b32 	%r26, 1127219200;
	mov.b64 	%fd68, {%r25, %r26};
	mov.b32 	%r27, -2147483648;
	mov.b64 	%fd69, {%r27, %r26};
	sub.f64 	%fd70, %fd68, %fd69;
	fma.rn.f64 	%fd71, %fd70, 0d3FE62E42FEFA39EF, %fd65;
	fma.rn.f64 	%fd72, %fd70, 0dBFE62E42FEFA39EF, %fd71;
	sub.f64 	%fd73, %fd72, %fd65;
	sub.f64 	%fd74, %fd67, %fd73;
	fma.rn.f64 	%fd75, %fd70, 0d3C7ABC9E3B39803F, %fd74;
	add.f64 	%fd76, %fd71, %fd75;
	sub.f64 	%fd77, %fd71, %fd76;
	add.f64 	%fd78, %fd75, %fd77;
	{
	.reg .b32 %temp; 
	mov.b64 	{%temp, %r28}, %fd11;
	}
	{
	.reg .b32 %temp; 
	mov.b64 	{%r29, %temp}, %fd11;
	}
	shl.b32 	%r30, %r28, 1;
	setp.gt.u32 	%p3, %r30, -33554433;
	and.b32  	%r31, %r28, -15728641;
	selp.b32 	%r32, %r31, %r28, %p3;
	mov.b64 	%fd79, {%r29, %r32};
	mul.rn.f64 	%fd80, %fd76, %fd79;
	neg.f64 	%fd81, %fd80;
	fma.rn.f64 	%fd82, %fd76, %fd79, %fd81;
	fma.rn.f64 	%fd83, %fd78, %fd79, %fd82;
	add.f64 	%fd4, %fd80, %fd83;
	sub.f64 	%fd84, %fd80, %fd4;
	add.f64 	%fd5, %fd83, %fd84;
	fma.rn.f64 	%fd85, %fd4, 0d3FF71547652B82FE, 0d4338000000000000;
	{
	.reg .b32 %temp; 
	mov.b64 	{%r13, %temp}, %fd85;
	}
	mov.f64 	%fd86, 0dC338000000000000;
	add.rn.f64 	%fd87, %fd85, %fd86;
	fma.rn.f64 	%fd88, %fd87, 0dBFE62E42FEFA39EF, %fd4;
	fma.rn.f64 	%fd89, %fd87, 0dBC7ABC9E3B39803F, %fd88;
	fma.rn.f64 	%fd90, %fd89, 0d3E5ADE1569CE2BDF, 0d3E928AF3FCA213EA;
	fma.rn.f64 	%fd91, %fd90, %fd89, 0d3EC71DEE62401315;
	fma.rn.f64 	%fd92, %fd91, %fd89, 0d3EFA01997C89EB71;
	fma.rn.f64 	%fd93, %fd92, %fd89, 0d3F2A01A014761F65;
	fma.rn.f64 	%fd94, %fd93, %fd89, 0d3F56C16C1852B7AF;
	fma.rn.f64 	%fd95, %fd94, %fd89, 0d3F81111111122322;
	fma.rn.f64 	%fd96, %fd95, %fd89, 0d3FA55555555502A1;
	fma.rn.f64 	%fd97, %fd96, %fd89, 0d3FC5555555555511;
	fma.rn.f64 	%fd98, %fd97, %fd89, 0d3FE000000000000B;
	fma.rn.f64 	%fd99, %fd98, %fd89, 0d3FF0000000000000;
	fma.rn.f64 	%fd100, %fd99, %fd89, 0d3FF0000000000000;
	{
	.reg .b32 %temp; 
	mov.b64 	{%r14, %temp}, %fd100;
	}
	{
	.reg .b32 %temp; 
	mov.b64 	{%temp, %r15}, %fd100;
	}
	shl.b32 	%r33, %r13, 20;
	add.s32 	%r34, %r33, %r15;
	mov.b64 	%fd108, {%r14, %r34};
	{
	.reg .b32 %temp; 
	mov.b64 	{%temp, %r35}, %fd4;
	}
	mov.b32 	%f2, %r35;
	abs.f32 	%f1, %f2;
	setp.lt.f32 	%p4, %f1, 0f4086232B;
	@%p4 bra 	$L__BB7_7;
	setp.lt.f64 	%p5, %fd4, 0d0000000000000000;
	add.f64 	%fd101, %fd4, 0d7FF0000000000000;
	selp.f64 	%fd108, 0d0000000000000000, %fd101, %p5;
	setp.geu.f32 	%p6, %f1, 0f40874800;
	@%p6 bra 	$L__BB7_7;
	shr.u32 	%r36, %r13, 31;
	add.s32 	%r37, %r13, %r36;
	shr.s32 	%r38, %r37, 1;
	shl.b32 	%r39, %r38, 20;
	add.s32 	%r40, %r15, %r39;
	mov.b64 	%fd102, {%r14, %r40};
	sub.s32 	%r41, %r13, %r38;
	shl.b32 	%r42, %r41, 20;
	add.s32 	%r43, %r42, 1072693248;
	mov.b32 	%r44, 0;
	mov.b64 	%fd103, {%r44, %r43};
	mul.f64 	%fd108, %fd103, %fd102;
$L__BB7_7:
	abs.f64 	%fd104, %fd108;
	setp.eq.f64 	%p7, %fd104, 0d7FF0000000000000;
	fma.rn.f64 	%fd105, %fd108, %fd5, %fd108;
	selp.f64 	%fd106, %fd108, %fd105, %p7;
	st.param.f64 	[func_retval0], %fd106;
	ret;

}


// ===== COMPILED SASS (sm_100) =====

	.target	sm_100

	.elftype	@"ET_EXEC"


//--------------------- .note.nv.tkinfo           --------------------------
	.section	.note.nv.tkinfo,"",@"SHT_NOTE"
	.sectionflags	@"SHF_NOTE_NV_TKINFO"
	.tkinfo
        /*0018*/ 	.word	0x00000002
        /*0030*/ 	.string	""
        /*0030*/ 	.string	"ptxas"
        /*0030*/ 	.string	"Cuda compilation tools, release 13.0, V13.0.88"
        /*0030*/ 	.string	"Build cuda_13.0.r13.0/compiler.36424714_0"
        /*0030*/ 	.string	"-arch sm_100 -m 64 "



//--------------------- .note.nv.cuinfo           --------------------------
	.section	.note.nv.cuinfo,"",@"SHT_NOTE"
	.sectionflags	@"SHF_NOTE_NV_CUINFO"
        /*0018*/ 	.short	0x0002
        /*001a*/ 	.short	0x0064
        /*001c*/ 	.short	0x0082
	.zero		2


//--------------------- .nv.info                  --------------------------
	.section	.nv.info,"",@"SHT_CUDA_INFO"
	.align	4


	//----- nvinfo : EIATTR_REGCOUNT
	.align		4
        /*0000*/ 	.byte	0x04, 0x2f
        /*0002*/ 	.short	(.L_10 - .L_9)
	.align		4
.L_9:
        /*0004*/ 	.word	index@(_Z8init_rngP17curandStateXORWOWmi)
        /*0008*/ 	.word	0x0000001f


	//----- nvinfo : EIATTR_FRAME_SIZE
	.align		4
.L_10:
        /*000c*/ 	.byte	0x04, 0x11
        /*000e*/ 	.short	(.L_12 - .L_11)
	.align		4
.L_11:
        /*0010*/ 	.word	index@(_Z8init_rngP17curandStateXORWOWmi)
        /*0014*/ 	.word	0x00000000


	//----- nvinfo : EIATTR_REGCOUNT
	.align		4
.L_12:
        /*0018*/ 	.byte	0x04, 0x2f
        /*001a*/ 	.short	(.L_14 - .L_13)
	.align		4
.L_13:
        /*001c*/ 	.word	index@(_Z9add_noisePdP17curandStateXORWOWddi)
        /*0020*/ 	.word	0x0000001e


	//----- nvinfo : EIATTR_FRAME_SIZE
	.align		4
.L_14:
        /*0024*/ 	.byte	0x04, 0x11
        /*0026*/ 	.short	(.L_16 - .L_15)
	.align		4
.L_15:
        /*0028*/ 	.word	index@($__internal_2_$__cuda_sm20_dsqrt_rn_f64_mediumpath_v1)
        /*002c*/ 	.word	0x00000000


	//----- nvinfo : EIATTR_FRAME_SIZE
	.align		4
.L_16:
        /*0030*/ 	.byte	0x04, 0x11
        /*0032*/ 	.short	(.L_18 - .L_17)
	.align		4
.L_17:
        /*0034*/ 	.word	index@(_Z9add_noisePdP17curandStateXORWOWddi)
        /*0038*/ 	.word	0x00000000


	//----- nvinfo : EIATTR_REGCOUNT
	.align		4
.L_18:
        /*003c*/ 	.byte	0x04, 0x2f
        /*003e*/ 	.short	(.L_20 - .L_19)
	.align		4
.L_19:
        /*0040*/ 	.word	index@(_Z9compute_uPKdPddi)
        /*0044*/ 	.word	0x00000019


	//----- nvinfo : EIATTR_FRAME_SIZE
	.align		4
.L_20:
        /*0048*/ 	.byte	0x04, 0x11
        /*004a*/ 	.short	(.L_22 - .L_21)
	.align		4
.L_21:
        /*004c*/ 	.word	index@($__internal_1_$__cuda_sm20_div_rn_f64_full)
        /*0050*/ 	.word	0x00000000


	//----- nvinfo : EIATTR_FRAME_SIZE
	.align		4
.L_22:
        /*0054*/ 	.byte	0x04, 0x11
        /*0056*/ 	.short	(.L_24 - .L_23)
	.align		4
.L_23:
        /*0058*/ 	.word	index@(_Z9compute_uPKdPddi)
        /*005c*/ 	.word	0x00000000


	//----- nvinfo : EIATTR_REGCOUNT
	.align		4
.L_24:
        /*0060*/ 	.byte	0x04, 0x2f
        /*0062*/ 	.short	(.L_26 - .L_25)
	.align		4
.L_25:
        /*0064*/ 	.word	index@(_Z12compute_fluxPKdPdii)
        /*0068*/ 	.word	0x0000001e


	//----- nvinfo : EIATTR_FRAME_SIZE
	.align		4
.L_26:
        /*006c*/ 	.byte	0x04, 0x11
        /*006e*/ 	.short	(.L_28 - .L_27)
	.align		4
.L_27:
        /*0070*/ 	.word	index@($_Z12compute_fluxPKdPdii$__internal_accurate_pow)
        /*0074*/ 	.word	0x00000000


	//----- nvinfo : EIATTR_FRAME_SIZE
	.align		4
.L_28:
        /*0078*/ 	.byte	0x04, 0x11
        /*007a*/ 	.short	(.L_30 - .L_29)
	.align		4
.L_29:
        /*007c*/ 	.word	index@(_Z12compute_fluxPKdPdii)
        /*0080*/ 	.word	0x00000000


	//----- nvinfo : EIATTR_REGCOUNT
	.align		4
.L_30:
        /*0084*/ 	.byte	0x04, 0x2f
        /*0086*/ 	.short	(.L_32 - .L_31)
	.align		4
.L_31:
        /*0088*/ 	.word	index@(_Z12compute_dFdxPKdPddi)
        /*008c*/ 	.word	0x00000019


	//----- nvinfo : EIATTR_FRAME_SIZE
	.align		4
.L_32:
        /*0090*/ 	.byte	0x04, 0x11
        /*0092*/ 	.short	(.L_34 - .L_33)
	.align		4
.L_33:
        /*0094*/ 	.word	index@($__internal_0_$__cuda_sm20_div_rn_f64_full)
        /*0098*/ 	.word	0x00000000


	//----- nvinfo : EIATTR_FRAME_SIZE
	.align		4
.L_34:
        /*009c*/ 	.byte	0x04, 0x11
        /*009e*/ 	.short	(.L_36 - .L_35)
	.align		4
.L_35:
        /*00a0*/ 	.word	index@(_Z12compute_dFdxPKdPddi)
        /*00a4*/ 	.word	0x00000000


	//----- nvinfo : EIATTR_REGCOUNT
	.align		4
.L_36:
        /*00a8*/ 	.byte	0x04, 0x2f
        /*00aa*/ 	.short	(.L_38 - .L_37)
	.align		4
.L_37:
        /*00ac*/ 	.word	index@(_Z12euler_updatePdPKdddi)
        /*00b0*/ 	.word	0x0000000e


	//----- nvinfo : EIATTR_FRAME_SIZE
	.align		4
.L_38:
        /*00b4*/ 	.byte	0x04, 0x11
        /*00b6*/ 	.short	(.L_40 - .L_39)
	.align		4
.L_39:
        /*00b8*/ 	.word	index@(_Z12euler_updatePdPKdddi)
        /*00bc*/ 	.word	0x00000000


	//----- nvinfo : EIATTR_REGCOUNT
	.align		4
.L_40:
        /*00c0*/ 	.byte	0x04, 0x2f
        /*00c2*/ 	.short	(.L_42 - .L_41)
	.align		4
.L_41:
        /*00c4*/ 	.word	index@(_Z11count_zerosPKdPii)
        /*00c8*/ 	.word	0x00000012


	//----- nvinfo : EIATTR_FRAME_SIZE
	.align		4
.L_42:
        /*00cc*/ 	.byte	0x04, 0x11
        /*00ce*/ 	.short	(.L_44 - .L_43)
	.align		4
.L_43:
        /*00d0*/ 	.word	index@(_Z11count_zerosPKdPii)
        /*00d4*/ 	.word	0x00000000


	//----- nvinfo : EIATTR_MIN_STACK_SIZE
	.align		4
.L_44:
        /*00d8*/ 	.byte	0x04, 0x12
        /*00da*/ 	.short	(.L_46 - .L_45)
	.align		4
.L_45:
        /*00dc*/ 	.word	index@(_Z11count_zerosPKdPii)
        /*00e0*/ 	.word	0x00000000


	//----- nvinfo : EIATTR_MIN_STACK_SIZE
	.align		4
.L_46:
        /*00e4*/ 	.byte	0x04, 0x12
        /*00e6*/ 	.short	(.L_48 - .L_47)
	.align		4
.L_47:
        /*00e8*/ 	.word	index@(_Z12euler_updatePdPKdddi)
        /*00ec*/ 	.word	0x00000000


	//----- nvinfo : EIATTR_MIN_STACK_SIZE
	.align		4
.L_48:
        /*00f0*/ 	.byte	0x04, 0x12
        /*00f2*/ 	.short	(.L_50 - .L_49)
	.align		4
.L_49:
        /*00f4*/ 	.word	index@(_Z12compute_dFdxPKdPddi)
        /*00f8*/ 	.word	0x00000000


	//----- nvinfo : EIATTR_MIN_STACK_SIZE
	.align		4
.L_50:
        /*00fc*/ 	.byte	0x04, 0x12
        /*00fe*/ 	.short	(.L_52 - .L_51)
	.align		4
.L_51:
        /*0100*/ 	.word	index@(_Z12compute_fluxPKdPdii)
        /*0104*/ 	.word	0x00000000


	//----- nvinfo : EIATTR_MIN_STACK_SIZE
	.align		4
.L_52:
        /*0108*/ 	.byte	0x04, 0x12
        /*010a*/ 	.short	(.L_54 - .L_53)
	.align		4
.L_53:
        /*010c*/ 	.word	index@(_Z9compute_uPKdPddi)
        /*0110*/ 	.word	0x00000000


	//----- nvinfo : EIATTR_MIN_STACK_SIZE
	.align		4
.L_54:
        /*0114*/ 	.byte	0x04, 0x12
        /*0116*/ 	.short	(.L_56 - .L_55)
	.align		4
.L_55:
        /*0118*/ 	.word	index@(_Z9add_noisePdP17curandStateXORWOWddi)
        /*011c*/ 	.word	0x00000000


	//----- nvinfo : EIATTR_MIN_STACK_SIZE
	.align		4
.L_56:
        /*0120*/ 	.byte	0x04, 0x12
        /*0122*/ 	.short	(.L_58 - .L_57)
	.align		4
.L_57:
        /*0124*/ 	.word	index@(_Z8init_rngP17curandStateXORWOWmi)
        /*0128*/ 	.word	0x00000000
.L_58:


//--------------------- .nv.compat                --------------------------
	.section	.nv.compat,"",@"SHT_CUDA_COMPAT_INFO"
	.align	4
        /*0000*/ 	.byte	0x02, 0x09, 0x00, 0x00, 0x02, 0x02, 0x01, 0x00, 0x02, 0x05, 0x05, 0x00, 0x03, 0x07, 0x01, 0x01
        /*0010*/ 	.byte	0x02, 0x03, 0x00, 0x00, 0x02, 0x06, 0x01, 0x00, 0x04, 0x0b, 0x08, 0x00, 0x01, 0x00, 0x00, 0x00
        /*0020*/ 	.byte	0x00, 0x00, 0x00, 0x00


//--------------------- .nv.info._Z11count_zerosPKdPii --------------------------
	.section	.nv.info._Z11count_zerosPKdPii,"",@"SHT_CUDA_INFO"
	.sectionflags	@""
	.align	4


	//----- nvinfo : EIATTR_CUDA_API_VERSION
	.align		4
        /*0000*/ 	.byte	0x04, 0x37
        /*0002*/ 	.short	(.L_60 - .L_59)
.L_59:
        /*0004*/ 	.word	0x00000082


	//----- nvinfo : EIATTR_KPARAM_INFO
	.align		4
.L_60:
        /*0008*/ 	.byte	0x04, 0x17
        /*000a*/ 	.short	(.L_62 - .L_61)
.L_61:
        /*000c*/ 	.word	0x00000000
        /*0010*/ 	.short	0x0002
        /*0012*/ 	.short	0x0010
        /*0014*/ 	.byte	0x00, 0xf0, 0x11, 0x00


	//----- nvinfo : EIATTR_KPARAM_INFO
	.align		4
.L_62:
        /*0018*/ 	.byte	0x04, 0x17
        /*001a*/ 	.short	(.L_64 - .L_63)
.L_63:
        /*001c*/ 	.word	0x00000000
        /*0020*/ 	.short	0x0001
        /*0022*/ 	.short	0x0008
        /*0024*/ 	.byte	0x00, 0xf5, 0x21, 0x00


	//----- nvinfo : EIATTR_KPARAM_INFO
	.align		4
.L_64:
        /*0028*/ 	.byte	0x04, 0x17
        /*002a*/ 	.short	(.L_66 - .L_65)
.L_65:
        /*002c*/ 	.word	0x00000000
        /*0030*/ 	.short	0x0000
        /*0032*/ 	.short	0x0000
        /*0034*/ 	.byte	0x00, 0xf5, 0x21, 0x00


	//----- nvinfo : EIATTR_SPARSE_MMA_MASK
	.align		4
.L_66:
        /*0038*/ 	.byte	0x03, 0x50
        /*003a*/ 	.short	0x0000


	//----- nvinfo : EIATTR_MAXREG_COUNT
	.align		4
        /*003c*/ 	.byte	0x03, 0x1b
        /*003e*/ 	.short	0x00ff


	//----- nvinfo : EIATTR_NUM_BARRIERS
	.align		4
        /*0040*/ 	.byte	0x02, 0x4c
        /*0042*/ 	.byte	0x01
	.zero		1


	//----- nvinfo : EIATTR_MERCURY_ISA_VERSION
	.align		4
        /*0044*/ 	.byte	0x03, 0x5f
        /*0046*/ 	.short	0x0101


	//----- nvinfo : EIATTR_VRC_CTA_INIT_COUNT
	.align		4
        /*0048*/ 	.byte	0x02, 0x4a
	.zero		1
	.zero		1


	//----- nvinfo : EIATTR_EXIT_INSTR_OFFSETS
	.align		4
        /*004c*/ 	.byte	0x04, 0x1c
        /*004e*/ 	.short	(.L_68 - .L_67)


	//   ....[0]....
.L_67:
        /*0050*/ 	.word	0x00000480


	//   ....[1]....
        /*0054*/ 	.word	0x00000500


	//----- nvinfo : EIATTR_CRS_STACK_SIZE
	.align		4
.L_68:
        /*0058*/ 	.byte	0x04, 0x1e
        /*005a*/ 	.short	(.L_70 - .L_69)
.L_69:
        /*005c*/ 	.word	0x00000000


	//----- nvinfo : EIATTR_CBANK_PARAM_SIZE
	.align		4
.L_70:
        /*0060*/ 	.byte	0x03, 0x19
        /*0062*/ 	.short	0x0014


	//----- nvinfo : EIATTR_PARAM_CBANK
	.align		4
        /*0064*/ 	.byte	0x04, 0x0a
        /*0066*/ 	.short	(.L_72 - .L_71)
	.align		4
.L_71:
        /*0068*/ 	.word	index@(.nv.constant0._Z11count_zerosPKdPii)
        /*006c*/ 	.short	0x0380
        /*006e*/ 	.short	0x0014


	//----- nvinfo : EIATTR_SW_WAR
	.align		4
.L_72:
        /*0070*/ 	.byte	0x04, 0x36
        /*0072*/ 	.short	(.L_74 - .L_73)
.L_73:
        /*0074*/ 	.word	0x00000008
.L_74:


//--------------------- .nv.info._Z12euler_updatePdPKdddi --------------------------
	.section	.nv.info._Z12euler_updatePdPKdddi,"",@"SHT_CUDA_INFO"
	.sectionflags	@""
	.align	4


	//----- nvinfo : EIATTR_CUDA_API_VERSION
	.align		4
        /*0000*/ 	.byte	0x04, 0x37
        /*0002*/ 	.short	(.L_76 - .L_75)
.L_75:
        /*0004*/ 	.word	0x00000082


	//----- nvinfo : EIATTR_KPARAM_INFO
	.align		4
.L_76:
        /*0008*/ 	.byte	0x04, 0x17
        /*000a*/ 	.short	(.L_78 - .L_77)
.L_77:
        /*000c*/ 	.word	0x00000000
        /*0010*/ 	.short	0x0004
        /*0012*/ 	.short	0x0020
        /*0014*/ 	.byte	0x00, 0xf0, 0x11, 0x00


	//----- nvinfo : EIATTR_KPARAM_INFO
	.align		4
.L_78:
        /*0018*/ 	.byte	0x04, 0x17
        /*001a*/ 	.short	(.L_80 - .L_79)
.L_79:
        /*001c*/ 	.word	0x00000000
        /*0020*/ 	.short	0x0003
        /*0022*/ 	.short	0x0018
        /*0024*/ 	.byte	0x00, 0xf0, 0x21, 0x00


	//----- nvinfo : EIATTR_KPARAM_INFO
	.align		4
.L_80:
        /*0028*/ 	.byte	0x04, 0x17
        /*002a*/ 	.short	(.L_82 - .L_81)
.L_81:
        /*002c*/ 	.word	0x00000000
        /*0030*/ 	.short	0x0002
        /*0032*/ 	.short	0x0010
        /*0034*/ 	.byte	0x00, 0xf0, 0x21, 0x00


	//----- nvinfo : EIATTR_KPARAM_INFO
	.align		4
.L_82:
        /*0038*/ 	.byte	0x04, 0x17
        /*003a*/ 	.short	(.L_84 - .L_83)
.L_83:
        /*003c*/ 	.word	0x00000000
        /*0040*/ 	.short	0x0001
        /*0042*/ 	.short	0x0008
        /*0044*/ 	.byte	0x00, 0xf5, 0x21, 0x00


	//----- nvinfo : EIATTR_KPARAM_INFO
	.align		4
.L_84:
        /*0048*/ 	.byte	0x04, 0x17
        /*004a*/ 	.short	(.L_86 - .L_85)
.L_85:
        /*004c*/ 	.word	0x00000000
        /*0050*/ 	.short	0x0000
        /*0052*/ 	.short	0x0000
        /*0054*/ 	.byte	0x00, 0xf5, 0x21, 0x00


	//----- nvinfo : EIATTR_SPARSE_MMA_MASK
	.align		4
.L_86:
        /*0058*/ 	.byte	0x03, 0x50
        /*005a*/ 	.short	0x0000


	//----- nvinfo : EIATTR_MAXREG_COUNT
	.align		4
        /*005c*/ 	.byte	0x03, 0x1b
        /*005e*/ 	.short	0x00ff


	//----- nvinfo : EIATTR_MERCURY_ISA_VERSION
	.align		4
        /*0060*/ 	.byte	0x03, 0x5f
        /*0062*/ 	.short	0x0101


	//----- nvinfo : EIATTR_VRC_CTA_INIT_COUNT
	.align		4
        /*0064*/ 	.byte	0x02, 0x4a
	.zero		1
	.zero		1


	//----- nvinfo : EIATTR_EXIT_INSTR_OFFSETS
	.align		4
        /*0068*/ 	.byte	0x04, 0x1c
        /*006a*/ 	.short	(.L_88 - .L_87)


	//   ....[0]....
.L_87:
        /*006c*/ 	.word	0x00000070


	//   ....[1]....
        /*0070*/ 	.word	0x00000140


	//----- nvinfo : EIATTR_CBANK_PARAM_SIZE
	.align		4
.L_88:
        /*0074*/ 	.byte	0x03, 0x19
        /*0076*/ 	.short	0x0024


	//----- nvinfo : EIATTR_PARAM_CBANK
	.align		4
        /*0078*/ 	.byte	0x04, 0x0a
        /*007a*/ 	.short	(.L_90 - .L_89)
	.align		4
.L_89:
        /*007c*/ 	.word	index@(.nv.constant0._Z12euler_updatePdPKdddi)
        /*0080*/ 	.short	0x0380
        /*0082*/ 	.short	0x0024


	//----- nvinfo : EIATTR_SW_WAR
	.align		4
.L_90:
        /*0084*/ 	.byte	0x04, 0x36
        /*0086*/ 	.short	(.L_92 - .L_91)
.L_91:
        /*0088*/ 	.word	0x00000008
.L_92:


//--------------------- .nv.info._Z12compute_dFdxPKdPddi --------------------------
	.section	.nv.info._Z12compute_dFdxPKdPddi,"",@"SHT_CUDA_INFO"
	.sectionflags	@""
	.align	4


	//----- nvinfo : EIATTR_CUDA_API_VERSION
	.align		4
        /*0000*/ 	.byte	0x04, 0x37
        /*0002*/ 	.short	(.L_94 - .L_93)
.L_93:
        /*0004*/ 	.word	0x00000082


	//----- nvinfo : EIATTR_KPARAM_INFO
	.align		4
.L_94:
        /*0008*/ 	.byte	0x04, 0x17
        /*000a*/ 	.short	(.L_96 - .L_95)
.L_95:
        /*000c*/ 	.word	0x00000000
        /*0010*/ 	.short	0x0003
        /*0012*/ 	.short	0x0018
        /*0014*/ 	.byte	0x00, 0xf0, 0x11, 0x00


	//----- nvinfo : EIATTR_KPARAM_INFO
	.align		4
.L_96:
        /*0018*/ 	.byte	0x04, 0x17
        /*001a*/ 	.short	(.L_98 - .L_97)
.L_97:
        /*001c*/ 	.word	0x00000000
        /*0020*/ 	.short	0x0002
        /*0022*/ 	.short	0x0010
        /*0024*/ 	.byte	0x00, 0xf0, 0x21, 0x00


	//----- nvinfo : EIATTR_KPARAM_INFO
	.align		4
.L_98:
        /*0028*/ 	.byte	0x04, 0x17
        /*002a*/ 	.short	(.L_100 - .L_99)
.L_99:
        /*002c*/ 	.word	0x00000000
        /*0030*/ 	.short	0x0001
        /*0032*/ 	.short	0x0008
        /*0034*/ 	.byte	0x00, 0xf5, 0x21, 0x00


	//----- nvinfo : EIATTR_KPARAM_INFO
	.align		4
.L_100:
        /*0038*/ 	.byte	0x04, 0x17
        /*003a*/ 	.short	(.L_102 - .L_101)
.L_101:
        /*003c*/ 	.word	0x00000000
        /*0040*/ 	.short	0x0000
        /*0042*/ 	.short	0x0000
        /*0044*/ 	.byte	0x00, 0xf5, 0x21, 0x00


	//----- nvinfo : EIATTR_SPARSE_MMA_MASK
	.align		4
.L_102:
        /*0048*/ 	.byte	0x03, 0x50
        /*004a*/ 	.short	0x0000


	//----- nvinfo : EIATTR_MAXREG_COUNT
	.align		4
        /*004c*/ 	.byte	0x03, 0x1b
        /*004e*/ 	.short	0x00ff


	//----- nvinfo : EIATTR_MERCURY_ISA_VERSION
	.align		4
        /*0050*/ 	.byte	0x03, 0x5f
        /*0052*/ 	.short	0x0101


	//----- nvinfo : EIATTR_VRC_CTA_INIT_COUNT
	.align		4
        /*0054*/ 	.byte	0x02, 0x4a
	.zero		1
	.zero		1


	//----- nvinfo : EIATTR_EXIT_INSTR_OFFSETS
	.align		4
        /*0058*/ 	.byte	0x04, 0x1c
        /*005a*/ 	.short	(.L_104 - .L_103)


	//   ....[0]....
.L_103:
        /*005c*/ 	.word	0x00000070


	//   ....[1]....
        /*0060*/ 	.word	0x00000490


	//----- nvinfo : EIATTR_CRS_STACK_SIZE
	.align		4
.L_104:
        /*0064*/ 	.byte	0x04, 0x1e
        /*0066*/ 	.short	(.L_106 - .L_105)
.L_105:
        /*0068*/ 	.word	0x00000000


	//----- nvinfo : EIATTR_CBANK_PARAM_SIZE
	.align		4
.L_106:
        /*006c*/ 	.byte	0x03, 0x19
        /*006e*/ 	.short	0x001c


	//----- nvinfo : EIATTR_PARAM_CBANK
	.align		4
        /*0070*/ 	.byte	0x04, 0x0a
        /*0072*/ 	.short	(.L_108 - .L_107)
	.align		4
.L_107:
        /*0074*/ 	.word	index@(.nv.constant0._Z12compute_dFdxPKdPddi)
        /*0078*/ 	.short	0x0380
        /*007a*/ 	.short	0x001c


	//----- nvinfo : EIATTR_SW_WAR
	.align		4
.L_108:
        /*007c*/ 	.byte	0x04, 0x36
        /*007e*/ 	.short	(.L_110 - .L_109)
.L_109:
        /*0080*/ 	.word	0x00000008
.L_110:


//--------------------- .nv.info._Z12compute_fluxPKdPdii --------------------------
	.section	.nv.info._Z12compute_fluxPKdPdii,"",@"SHT_CUDA_INFO"
	.sectionflags	@""
	.align	4


	//----- nvinfo : EIATTR_CUDA_API_VERSION
	.align		4
        /*0000*/ 	.byte	0x04, 0x37
        /*0002*/ 	.short	(.L_112 - .L_111)
.L_111:
        /*0004*/ 	.word	0x00000082


	//----- nvinfo : EIATTR_KPARAM_INFO
	.align		4
.L_112:
        /*0008*/ 	.byte	0x04, 0x17
        /*000a*/ 	.short	(.L_114 - .L_113)
.L_113:
        /*000c*/ 	.word	0x00000000
        /*0010*/ 	.short	0x0003
        /*0012*/ 	.short	0x0014
        /*0014*/ 	.byte	0x00, 0xf0, 0x11, 0x00


	//----- nvinfo : EIATTR_KPARAM_INFO
	.align		4
.L_114:
        /*0018*/ 	.byte	0x04, 0x17
        /*001a*/ 	.short	(.L_116 - .L_115)
.L_115:
        /*001c*/ 	.word	0x00000000
        /*0020*/ 	.short	0x0002
        /*0022*/ 	.short	0x0010
        /*0024*/ 	.byte	0x00, 0xf0, 0x11, 0x00


	//----- nvinfo : EIATTR_KPARAM_INFO
	.align		4
.L_116:
        /*0028*/ 	.byte	0x04, 0x17
        /*002a*/ 	.short	(.L_118 - .L_117)
.L_117:
        /*002c*/ 	.word	0x00000000
        /*0030*/ 	.short	0x0001
        /*0032*/ 	.short	0x0008
        /*0034*/ 	.byte	0x00, 0xf5, 0x21, 0x00


	//----- nvinfo : EIATTR_KPARAM_INFO
	.align		4
.L_118:
        /*0038*/ 	.byte	0x04, 0x17
        /*003a*/ 	.short	(.L_120 - .L_119)
.L_119:
        /*003c*/ 	.word	0x00000000
        /*0040*/ 	.short	0x0000
        /*0042*/ 	.short	0x0000
        /*0044*/ 	.byte	0x00, 0xf5, 0x21, 0x00


	//----- nvinfo : EIATTR_SPARSE_MMA_MASK
	.align		4
.L_120:
        /*0048*/ 	.byte	0x03, 0x50
        /*004a*/ 	.short	0x0000


	//----- nvinfo : EIATTR_MAXREG_COUNT
	.align		4
        /*004c*/ 	.byte	0x03, 0x1b
        /*004e*/ 	.short	0x00ff


	//----- nvinfo : EIATTR_MERCURY_ISA_VERSION
	.align		4
        /*0050*/ 	.byte	0x03, 0x5f
        /*0052*/ 	.short	0x0101


	//----- nvinfo : EIATTR_VRC_CTA_INIT_COUNT
	.align		4
        /*0054*/ 	.byte	0x02, 0x4a
	.zero		1
	.zero		1


	//----- nvinfo : EIATTR_EXIT_INSTR_OFFSETS
	.align		4
        /*0058*/ 	.byte	0x04, 0x1c
        /*005a*/ 	.short	(.L_122 - .L_121)


	//   ....[0]....
.L_121:
        /*005c*/ 	.word	0x00000070


	//   ....[1]....
        /*0060*/ 	.word	0x000004f0


	//----- nvinfo : EIATTR_CRS_STACK_SIZE
	.align		4
.L_122:
        /*0064*/ 	.byte	0x04, 0x1e
        /*0066*/ 	.short	(.L_124 - .L_123)
.L_123:
        /*0068*/ 	.word	0x00000000


	//----- nvinfo : EIATTR_CBANK_PARAM_SIZE
	.align		4
.L_124:
        /*006c*/ 	.byte	0x03, 0x19
        /*006e*/ 	.short	0x0018


	//----- nvinfo : EIATTR_PARAM_CBANK
	.align		4
        /*0070*/ 	.byte	0x04, 0x0a
        /*0072*/ 	.short	(.L_126 - .L_125)
	.align		4
.L_125:
        /*0074*/ 	.word	index@(.nv.constant0._Z12compute_fluxPKdPdii)
        /*0078*/ 	.short	0x0380
        /*007a*/ 	.short	0x0018


	//----- nvinfo : EIATTR_SW_WAR
	.align		4
.L_126:
        /*007c*/ 	.byte	0x04, 0x36
        /*007e*/ 	.short	(.L_128 - .L_127)
.L_127:
        /*0080*/ 	.word	0x00000008
.L_128:


//--------------------- .nv.info._Z9compute_uPKdPddi --------------------------
	.section	.nv.info._Z9compute_uPKdPddi,"",@"SHT_CUDA_INFO"
	.sectionflags	@""
	.align	4


	//----- nvinfo : EIATTR_CUDA_API_VERSION
	.align		4
        /*0000*/ 	.byte	0x04, 0x37
        /*0002*/ 	.short	(.L_130 - .L_129)
.L_129:
        /*0004*/ 	.word	0x00000082


	//----- nvinfo : EIATTR_KPARAM_INFO
	.align		4
.L_130:
        /*0008*/ 	.byte	0x04, 0x17
        /*000a*/ 	.short	(.L_132 - .L_131)
.L_131:
        /*000c*/ 	.word	0x00000000
        /*0010*/ 	.short	0x0003
        /*0012*/ 	.short	0x0018
        /*0014*/ 	.byte	0x00, 0xf0, 0x11, 0x00


	//----- nvinfo : EIATTR_KPARAM_INFO
	.align		4
.L_132:
        /*0018*/ 	.byte	0x04, 0x17
        /*001a*/ 	.short	(.L_134 - .L_133)
.L_133:
        /*001c*/ 	.word	0x00000000
        /*0020*/ 	.short	0x0002
        /*0022*/ 	.short	0x0010
        /*0024*/ 	.byte	0x00, 0xf0, 0x21, 0x00


	//----- nvinfo : EIATTR_KPARAM_INFO
	.align		4
.L_134:
        /*0028*/ 	.byte	0x04, 0x17
        /*002a*/ 	.short	(.L_136 - .L_135)
.L_135:
        /*002c*/ 	.word	0x00000000
        /*0030*/ 	.short	0x0001
        /*0032*/ 	.short	0x0008
        /*0034*/ 	.byte	0x00, 0xf5, 0x21, 0x00


	//----- nvinfo : EIATTR_KPARAM_INFO
	.align		4
.L_136:
        /*0038*/ 	.byte	0x04, 0x17
        /*003a*/ 	.short	(.L_138 - .L_137)
.L_137:
        /*003c*/ 	.word	0x00000000
        /*0040*/ 	.short	0x0000
        /*0042*/ 	.short	0x0000
        /*0044*/ 	.byte	0x00, 0xf5, 0x21, 0x00


	//----- nvinfo : EIATTR_SPARSE_MMA_MASK
	.align		4
.L_138:
        /*0048*/ 	.byte	0x03, 0x50
        /*004a*/ 	.short	0x0000


	//----- nvinfo : EIATTR_MAXREG_COUNT
	.align		4
        /*004c*/ 	.byte	0x03, 0x1b
        /*004e*/ 	.short	0x00ff


	//----- nvinfo : EIATTR_MERCURY_ISA_VERSION
	.align		4
        /*0050*/ 	.byte	0x03, 0x5f
        /*0052*/ 	.short	0x0101


	//----- nvinfo : EIATTR_VRC_CTA_INIT_COUNT
	.align		4
        /*0054*/ 	.byte	0x02, 0x4a
	.zero		1
	.zero		1


	//----- nvinfo : EIATTR_EXIT_INSTR_OFFSETS
	.align		4
        /*0058*/ 	.byte	0x04, 0x1c
        /*005a*/ 	.short	(.L_140 - .L_139)


	//   ....[0]....
.L_139:
        /*005c*/ 	.word	0x00000070


	//   ....[1]....
        /*0060*/ 	.word	0x00000490


	//----- nvinfo : EIATTR_CRS_STACK_SIZE
	.align		4
.L_140:
        /*0064*/ 	.byte	0x04, 0x1e
        /*0066*/ 	.short	(.L_142 - .L_141)
.L_141:
        /*0068*/ 	.word	0x00000000


	//----- nvinfo : EIATTR_CBANK_PARAM_SIZE
	.align		4
.L_142:
        /*006c*/ 	.byte	0x03, 0x19
        /*006e*/ 	.short	0x001c


	//----- nvinfo : EIATTR_PARAM_CBANK
	.align		4
        /*0070*/ 	.byte	0x04, 0x0a
        /*0072*/ 	.short	(.L_144 - .L_143)
	.align		4
.L_143:
        /*0074*/ 	.word	index@(.nv.constant0._Z9compute_uPKdPddi)
        /*0078*/ 	.short	0x0380
        /*007a*/ 	.short	0x001c


	//----- nvinfo : EIATTR_SW_WAR
	.align		4
.L_144:
        /*007c*/ 	.byte	0x04, 0x36
        /*007e*/ 	.short	(.L_146 - .L_145)
.L_145:
        /*0080*/ 	.word	0x00000008
.L_146:


//--------------------- .nv.info._Z9add_noisePdP17curandStateXORWOWddi --------------------------
	.section	.nv.info._Z9add_noisePdP17curandStateXORWOWddi,"",@"SHT_CUDA_INFO"
	.sectionflags	@""
	.align	4


	//----- nvinfo : EIATTR_CUDA_API_VERSION
	.align		4
        /*0000*/ 	.byte	0x04, 0x37
        /*0002*/ 	.short	(.L_148 - .L_147)
.L_147:
        /*0004*/ 	.word	0x00000082


	//----- nvinfo : EIATTR_KPARAM_INFO
	.align		4
.L_148:
        /*0008*/ 	.byte	0x04, 0x17
        /*000a*/ 	.short	(.L_150 - .L_149)
.L_149:
        /*000c*/ 	.word	0x00000000
        /*0010*/ 	.short	0x0004
        /*0012*/ 	.short	0x0020
        /*0014*/ 	.byte	0x00, 0xf0, 0x11, 0x00


	//----- nvinfo : EIATTR_KPARAM_INFO
	.align		4
.L_150:
        /*0018*/ 	.byte	0x04, 0x17
        /*001a*/ 	.short	(.L_152 - .L_151)
.L_151:
        /*001c*/ 	.word	0x00000000
        /*0020*/ 	.short	0x0003
        /*0022*/ 	.short	0x0018
        /*0024*/ 	.byte	0x00, 0xf0, 0x21, 0x00


	//----- nvinfo : EIATTR_KPARAM_INFO
	.align		4
.L_152:
        /*0028*/ 	.byte	0x04, 0x17
        /*002a*/ 	.short	(.L_154 - .L_153)
.L_153:
        /*002c*/ 	.word	0x00000000
        /*0030*/ 	.short	0x0002
        /*0032*/ 	.short	0x0010
        /*0034*/ 	.byte	0x00, 0xf0, 0x21, 0x00


	//----- nvinfo : EIATTR_KPARAM_INFO
	.align		4
.L_154:
        /*0038*/ 	.byte	0x04, 0x17
        /*003a*/ 	.short	(.L_156 - .L_155)
.L_155:
        /*003c*/ 	.word	0x00000000
        /*0040*/ 	.short	0x0001
        /*0042*/ 	.short	0x0008
        /*0044*/ 	.byte	0x00, 0xf5, 0x21, 0x00


	//----- nvinfo : EIATTR_KPARAM_INFO
	.align		4
.L_156:
        /*0048*/ 	.byte	0x04, 0x17
        /*004a*/ 	.short	(.L_158 - .L_157)
.L_157:
        /*004c*/ 	.word	0x00000000
        /*0050*/ 	.short	0x0000
        /*0052*/ 	.short	0x0000
        /*0054*/ 	.byte	0x00, 0xf5, 0x21, 0x00


	//----- nvinfo : EIATTR_SPARSE_MMA_MASK
	.align		4
.L_158:
        /*0058*/ 	.byte	0x03, 0x50
        /*005a*/ 	.short	0x0000


	//----- nvinfo : EIATTR_MAXREG_COUNT
	.align		4
        /*005c*/ 	.byte	0x03, 0x1b
        /*005e*/ 	.short	0x00ff


	//----- nvinfo : EIATTR_MERCURY_ISA_VERSION
	.align		4
        /*0060*/ 	.byte	0x03, 0x5f
        /*0062*/ 	.short	0x0101


	//----- nvinfo : EIATTR_VRC_CTA_INIT_COUNT
	.align		4
        /*0064*/ 	.byte	0x02, 0x4a
	.zero		1
	.zero		1


	//----- nvinfo : EIATTR_EXIT_INSTR_OFFSETS
	.align		4
        /*0068*/ 	.byte	0x04, 0x1c
        /*006a*/ 	.short	(.L_160 - .L_159)


	//   ....[0]....
.L_159:
        /*006c*/ 	.word	0x00000070


	//   ....[1]....
        /*0070*/ 	.word	0x000011f0


	//----- nvinfo : EIATTR_CRS_STACK_SIZE
	.align		4
.L_160:
        /*0074*/ 	.byte	0x04, 0x1e
        /*0076*/ 	.short	(.L_162 - .L_161)
.L_161:
        /*0078*/ 	.word	0x00000000


	//----- nvinfo : EIATTR_CBANK_PARAM_SIZE
	.align		4
.L_162:
        /*007c*/ 	.byte	0x03, 0x19
        /*007e*/ 	.short	0x0024


	//----- nvinfo : EIATTR_PARAM_CBANK
	.align		4
        /*0080*/ 	.byte	0x04, 0x0a
        /*0082*/ 	.short	(.L_164 - .L_163)
	.align		4
.L_163:
        /*0084*/ 	.word	index@(.nv.constant0._Z9add_noisePdP17curandStateXORWOWddi)
        /*0088*/ 	.short	0x0380
        /*008a*/ 	.short	0x0024


	//----- nvinfo : EIATTR_SW_WAR
	.align		4
.L_164:
        /*008c*/ 	.byte	0x04, 0x36
        /*008e*/ 	.short	(.L_166 - .L_165)
.L_165:
        /*0090*/ 	.word	0x00000008
.L_166:


//--------------------- .nv.info._Z8init_rngP17curandStateXORWOWmi --------------------------
	.section	.nv.info._Z8init_rngP17curandStateXORWOWmi,"",@"SHT_CUDA_INFO"
	.sectionflags	@""
	.align	4


	//----- nvinfo : EIATTR_CUDA_API_VERSION
	.align		4
        /*0000*/ 	.byte	0x04, 0x37
        /*0002*/ 	.short	(.L_168 - .L_167)
.L_167:
        /*0004*/ 	.word	0x00000082


	//----- nvinfo : EIATTR_KPARAM_INFO
	.align		4
.L_168:
        /*0008*/ 	.byte	0x04, 0x17
        /*000a*/ 	.short	(.L_170 - .L_169)
.L_169:
        /*000c*/ 	.word	0x00000000
        /*0010*/ 	.short	0x0002
        /*0012*/ 	.short	0x0010
        /*0014*/ 	.byte	0x00, 0xf0, 0x11, 0x00


	//----- nvinfo : EIATTR_KPARAM_INFO
	.align		4
.L_170:
        /*0018*/ 	.byte	0x04, 0x17
        /*001a*/ 	.short	(.L_172 - .L_171)
.L_171:
        /*001c*/ 	.word	0x00000000
        /*0020*/ 	.short	0x0001
        /*0022*/ 	.short	0x0008
        /*0024*/ 	.byte	0x00, 0xf0, 0x21, 0x00


	//----- nvinfo : EIATTR_KPARAM_INFO
	.align		4
.L_172:
        /*0028*/ 	.byte	0x04, 0x17
        /*002a*/ 	.short	(.L_174 - .L_173)
.L_173:
        /*002c*/ 	.word	0x00000000
        /*0030*/ 	.short	0x0000
        /*0032*/ 	.short	0x0000
        /*0034*/ 	.byte	0x00, 0xf5, 0x21, 0x00


	//----- nvinfo : EIATTR_SPARSE_MMA_MASK
	.align		4
.L_174:
        /*0038*/ 	.byte	0x03, 0x50
        /*003a*/ 	.short	0x0000


	//----- nvinfo : EIATTR_MAXREG_COUNT
	.align		4
        /*003c*/ 	.byte	0x03, 0x1b
        /*003e*/ 	.short	0x00ff


	//----- nvinfo : EIATTR_MERCURY_ISA_VERSION
	.align		4
        /*0040*/ 	.byte	0x03, 0x5f
        /*0042*/ 	.short	0x0101


	//----- nvinfo : EIATTR_VRC_CTA_INIT_COUNT
	.align		4
        /*0044*/ 	.byte	0x02, 0x4a
	.zero		1
	.zero		1


	//----- nvinfo : EIATTR_EXIT_INSTR_OFFSETS
	.align		4
        /*0048*/ 	.byte	0x04, 0x1c
        /*004a*/ 	.short	(.L_176 - .L_175)


	//   ....[0]....
.L_175:
        /*004c*/ 	.word	0x00000070


	//   ....[1]....
        /*0050*/ 	.word	0x00000f00


	//----- nvinfo : EIATTR_CRS_STACK_SIZE
	.align		4
.L_176:
        /*0054*/ 	.byte	0x04, 0x1e
        /*0056*/ 	.short	(.L_178 - .L_177)
.L_177:
        /*0058*/ 	.word	0x00000000


	//----- nvinfo : EIATTR_CBANK_PARAM_SIZE
	.align		4
.L_178:
        /*005c*/ 	.byte	0x03, 0x19
        /*005e*/ 	.short	0x0014


	//----- nvinfo : EIATTR_PARAM_CBANK
	.align		4
        /*0060*/ 	.byte	0x04, 0x0a
        /*0062*/ 	.short	(.L_180 - .L_179)
	.align		4
.L_179:
        /*0064*/ 	.word	index@(.nv.constant0._Z8init_rngP17curandStateXORWOWmi)
        /*0068*/ 	.short	0x0380
        /*006a*/ 	.short	0x0014


	//----- nvinfo : EIATTR_SW_WAR
	.align		4
.L_180:
        /*006c*/ 	.byte	0x04, 0x36
        /*006e*/ 	.short	(.L_182 - .L_181)
.L_181:
        /*0070*/ 	.word	0x00000008
.L_182:


//--------------------- .nv.callgraph             --------------------------
	.section	.nv.callgraph,"",@"SHT_CUDA_CALLGRAPH"
	.align	4
	.sectionentsize	8
	.align		4
        /*0000*/ 	.word	0x00000000
	.align		4
        /*0004*/ 	.word	0xffffffff
	.align		4
        /*0008*/ 	.word	0x00000000
	.align		4
        /*000c*/ 	.word	0xfffffffe
	.align		4
        /*0010*/ 	.word	0x00000000
	.align		4
        /*0014*/ 	.word	0xfffffffd
	.align		4
        /*0018*/ 	.word	0x00000000
	.align		4
        /*001c*/ 	.word	0xfffffffc


//--------------------- .nv.constant4             --------------------------
	.section	.nv.constant4,"a",@progbits
	.align	8
	.align		8
.nv.constant4:
        /*0000*/ 	.dword	precalc_xorwow_matrix
	.align		8
        /*0008*/ 	.dword	precalc_xorwow_offset_matrix
	.align		8
        /*0010*/ 	.dword	mrg32k3aM1
	.align		8
        /*0018*/ 	.dword	mrg32k3aM2
	.align		8
        /*0020*/ 	.dword	mrg32k3aM1SubSeq
	.align		8
        /*0028*/ 	.dword	mrg32k3aM2SubSeq
	.align		8
        /*0030*/ 	.dword	mrg32k3aM1Seq
	.align		8
        /*0038*/ 	.dword	mrg32k3aM2Seq


//--------------------- .nv.constant3             --------------------------
	.section	.nv.constant3,"a",@progbits
	.align	8
.nv.constant3:
	.type		__cr_lgamma_table,@object
	.size		__cr_lgamma_table,(.L_8 - __cr_lgamma_table)
__cr_lgamma_table:
        /*0000*/ 	.byte	0x00, 0x00, 0x00, 0x00, 0x00, 0x00, 0x00, 0x00, 0x00, 0x00, 0x00, 0x00, 0x00, 0x00, 0x00, 0x00
        /*0010*/ 	.byte	0xef, 0x39, 0xfa, 0xfe, 0x42, 0x2e, 0xe6, 0x3f, 0x02, 0x20, 0x2a, 0xfa, 0x0b, 0xab, 0xfc, 0x3f
        /*0020*/ 	.byte	0xf9, 0x2c, 0x92, 0x7c, 0xa7, 0x6c, 0x09, 0x40, 0xc9, 0x79, 0x44, 0x3c, 0x64, 0x26, 0x13, 0x40
        /*0030*/ 	.byte	0xca, 0x01, 0xcf, 0x3a, 0x27, 0x51, 0x1a, 0x40, 0x30, 0xcc, 0x2d, 0xf3, 0xe1, 0x0c, 0x21, 0x40
        /*0040*/ 	.byte	0x0d, 0xb7, 0xfc, 0x82, 0x8e, 0x35, 0x25, 0x40
.L_8:


//--------------------- .text._Z11count_zerosPKdPii --------------------------
	.section	.text._Z11count_zerosPKdPii,"ax",@progbits
	.align	128
        .global         _Z11count_zerosPKdPii
        .type           _Z11count_zerosPKdPii,@function
        .size           _Z11count_zerosPKdPii,(.L_x_54 - _Z11count_zerosPKdPii)
        .other          _Z11count_zerosPKdPii,@"STO_CUDA_ENTRY STV_DEFAULT"
_Z11count_zerosPKdPii:
.text._Z11count_zerosPKdPii:
[----:B------:R-:W-:Y:S01]  /*0000*/  LDC R1, c[0x0][0x37c] ;  /* 0x0000df00ff017b82 */ /* 0x000fe20000000800 */
[----:B------:R-:W0:Y:S07]  /*0010*/  S2R R0, SR_CTAID.X ;  /* 0x0000000000007919 */ /* 0x000e2e0000002500 */
[----:B------:R-:W1:Y:S01]  /*0020*/  LDC R8, c[0x0][0x390] ;  /* 0x0000e400ff087b82 */ /* 0x000e620000000800 */
[----:B------:R-:W2:Y:S01]  /*0030*/  LDCU UR4, c[0x0][0x360] ;  /* 0x00006c00ff0477ac */ /* 0x000ea20008000800 */
[----:B------:R-:W-:Y:S01]  /*0040*/  BSSY.RECONVERGENT B0, `(.L_x_0) ;  /* 0x000002f000007945 */ /* 0x000fe20003800200 */
[----:B------:R-:W0:Y:S01]  /*0050*/  S2R R7, SR_TID.X ;  /* 0x0000000000077919 */ /* 0x000e220000002100 */
[----:B------:R-:W-:Y:S01]  /*0060*/  IMAD.MOV.U32 R10, RZ, RZ, RZ ;  /* 0x000000ffff0a7224 */ /* 0x000fe200078e00ff */
[----:B------:R-:W3:Y:S01]  /*0070*/  LDCU.64 UR6, c[0x0][0x358] ;  /* 0x00006b00ff0677ac */ /* 0x000ee20008000a00 */
[----:B--2---:R-:W-:-:S02]  /*0080*/  IMAD.U32 R6, RZ, RZ, UR4 ;  /* 0x00000004ff067e24 */ /* 0x004fc4000f8e00ff */
[----:B0-----:R-:W-:-:S05]  /*0090*/  IMAD R9, R0, UR4, R7 ;  /* 0x0000000400097c24 */ /* 0x001fca000f8e0207 */
[----:B-1----:R-:W-:-:S13]  /*00a0*/  ISETP.GE.AND P0, PT, R9, R8, PT ;  /* 0x000000080900720c */ /* 0x002fda0003f06270 */
[----:B---3--:R-:W-:Y:S05]  /*00b0*/  @P0 BRA `(.L_x_1) ;  /* 0x00000000009c0947 */ /* 0x008fea0003800000 */
[----:B------:R-:W0:Y:S02]  /*00c0*/  LDC.64 R4, c[0x0][0x380] ;  /* 0x0000e000ff047b82 */ /* 0x000e240000000a00 */
[----:B0-----:R-:W-:-:S06]  /*00d0*/  IMAD.WIDE R2, R9, 0x8, R4 ;  /* 0x0000000809027825 */ /* 0x001fcc00078e0204 */
[----:B------:R-:W2:Y:S01]  /*00e0*/  LDG.E.64 R2, desc[UR6][R2.64] ;  /* 0x0000000602027981 */ /* 0x000ea2000c1e1b00 */
[----:B------:R-:W-:Y:S01]  /*00f0*/  IABS R13, R8 ;  /* 0x00000008000d7213 */ /* 0x000fe20000000000 */
[----:B------:R-:W-:-:S03]  /*0100*/  VIADD R9, R9, 0x1 ;  /* 0x0000000109097836 */ /* 0x000fc60000000000 */
[----:B------:R-:W0:Y:S02]  /*0110*/  I2F.RP R12, R13 ;  /* 0x0000000d000c7306 */ /* 0x000e240000209400 */
[----:B------:R-:W-:-:S06]  /*0120*/  ISETP.GE.AND P1, PT, R9, RZ, PT ;  /* 0x000000ff0900720c */ /* 0x000fcc0003f26270 */
[----:B0-----:R-:W0:Y:S02]  /*0130*/  MUFU.RCP R12, R12 ;  /* 0x0000000c000c7308 */ /* 0x001e240000001000 */
[----:B0-----:R-:W-:-:S06]  /*0140*/  IADD3 R10, PT, PT, R12, 0xffffffe, RZ ;  /* 0x0ffffffe0c0a7810 */ /* 0x001fcc0007ffe0ff */
[----:B------:R0:W1:Y:S02]  /*0150*/  F2I.FTZ.U32.TRUNC.NTZ R11, R10 ;  /* 0x0000000a000b7305 */ /* 0x000064000021f000 */
[----:B0-----:R-:W-:Y:S02]  /*0160*/  HFMA2 R10, -RZ, RZ, 0, 0 ;  /* 0x00000000ff0a7431 */ /* 0x001fe400000001ff */
[----:B-1----:R-:W-:-:S04]  /*0170*/  IMAD.MOV R14, RZ, RZ, -R11 ;  /* 0x000000ffff0e7224 */ /* 0x002fc800078e0a0b */
[----:B------:R-:W-:Y:S01]  /*0180*/  IMAD R15, R14, R13, RZ ;  /* 0x0000000d0e0f7224 */ /* 0x000fe200078e02ff */
[----:B------:R-:W-:-:S03]  /*0190*/  IABS R14, R9 ;  /* 0x00000009000e7213 */ /* 0x000fc60000000000 */
[----:B------:R-:W-:-:S06]  /*01a0*/  IMAD.HI.U32 R11, R11, R15, R10 ;  /* 0x0000000f0b0b7227 */ /* 0x000fcc00078e000a */
[----:B------:R-:W-:-:S04]  /*01b0*/  IMAD.HI.U32 R11, R11, R14, RZ ;  /* 0x0000000e0b0b7227 */ /* 0x000fc800078e00ff */
[----:B------:R-:W-:-:S04]  /*01c0*/  IMAD.MOV R11, RZ, RZ, -R11 ;  /* 0x000000ffff0b7224 */ /* 0x000fc800078e0a0b */
[----:B------:R-:W-:-:S05]  /*01d0*/  IMAD R10, R13, R11, R14 ;  /* 0x0000000b0d0a7224 */ /* 0x000fca00078e020e */
[----:B------:R-:W-:-:S13]  /*01e0*/  ISETP.GT.U32.AND P0, PT, R13, R10, PT ;  /* 0x0000000a0d00720c */ /* 0x000fda0003f04070 */
[----:B------:R-:W-:Y:S01]  /*01f0*/  @!P0 IMAD.IADD R10, R10, 0x1, -R13 ;  /* 0x000000010a0a8824 */ /* 0x000fe200078e0a0d */
[----:B------:R-:W-:-:S04]  /*0200*/  ISETP.NE.AND P0, PT, R8, RZ, PT ;  /* 0x000000ff0800720c */ /* 0x000fc80003f05270 */
[----:B------:R-:W-:-:S13]  /*0210*/  ISETP.GT.U32.AND P2, PT, R13, R10, PT ;  /* 0x0000000a0d00720c */ /* 0x000fda0003f44070 */
[----:B------:R-:W-:-:S05]  /*0220*/  @!P2 IADD3 R10, PT, PT, R10, -R13, RZ ;  /* 0x8000000d0a0aa210 */ /* 0x000fca0007ffe0ff */
[----:B------:R-:W-:Y:S01]  /*0230*/  IMAD.MOV.U32 R9, RZ, RZ, R10 ;  /* 0x000000ffff097224 */ /* 0x000fe200078e000a */
[----:B------:R-:W-:-:S03]  /*0240*/  MOV R10, 0x1 ;  /* 0x00000001000a7802 */ /* 0x000fc60000000f00 */
[----:B------:R-:W-:Y:S01]  /*0250*/  @!P1 IMAD.MOV R9, RZ, RZ, -R9 ;  /* 0x000000ffff099224 */ /* 0x000fe200078e0a09 */
[----:B------:R-:W-:Y:S01]  /*0260*/  @!P0 LOP3.LUT R9, RZ, R8, RZ, 0x33, !PT ;  /* 0x00000008ff098212 */ /* 0x000fe200078e33ff */
[----:B--2---:R-:W-:-:S14]  /*0270*/  DSETP.NEU.AND P2, PT, R2, RZ, PT ;  /* 0x000000ff0200722a */ /* 0x004fdc0003f4d000 */
[----:B------:R-:W-:Y:S05]  /*0280*/  @!P2 BRA `(.L_x_1) ;  /* 0x000000000028a947 */ /* 0x000fea0003800000 */
[----:B------:R-:W-:-:S06]  /*0290*/  IMAD.WIDE R4, R9, 0x8, R4 ;  /* 0x0000000809047825 */ /* 0x000fcc00078e0204 */
[----:B------:R-:W2:Y:S02]  /*02a0*/  LDG.E.64 R4, desc[UR6][R4.64] ;  /* 0x0000000604047981 */ /* 0x000ea4000c1e1b00 */
[----:B--2---:R-:W-:-:S06]  /*02b0*/  DSETP.GEU.AND P0, PT, R4, RZ, PT ;  /* 0x000000ff0400722a */ /* 0x004fcc0003f0e000 */
[----:B------:R-:W-:-:S06]  /*02c0*/  DSETP.GT.AND P0, PT, R2, RZ, !P0 ;  /* 0x000000ff0200722a */ /* 0x000fcc0004704000 */
[----:B------:R-:W-:-:S14]  /*02d0*/  DSETP.EQ.OR P0, PT, R4, RZ, P0 ;  /* 0x000000ff0400722a */ /* 0x000fdc0000702400 */
[----:B------:R-:W-:Y:S05]  /*02e0*/  @P0 BRA `(.L_x_1) ;  /* 0x0000000000100947 */ /* 0x000fea0003800000 */
[----:B------:R-:W-:Y:S01]  /*02f0*/  DSETP.GEU.AND P1, PT, R2, RZ, PT ;  /* 0x000000ff0200722a */ /* 0x000fe20003f2e000 */
[----:B------:R-:W-:-:S13]  /*0300*/  IMAD.MOV.U32 R10, RZ, RZ, RZ ;  /* 0x000000ffff0a7224 */ /* 0x000fda00078e00ff */
[----:B------:R-:W-:-:S06]  /*0310*/  @!P1 DSETP.GT.AND P0, PT, R4, RZ, PT ;  /* 0x000000ff0400922a */ /* 0x000fcc0003f04000 */
[----:B------:R-:W-:-:S08]  /*0320*/  @!P1 SEL R10, RZ, 0x1, !P0 ;  /* 0x00000001ff0a9807 */ /* 0x000fd00004000000 */
.L_x_1:
[----:B------:R-:W-:Y:S05]  /*0330*/  BSYNC.RECONVERGENT B0 ;  /* 0x0000000000007941 */ /* 0x000fea0003800200 */
.L_x_0:
[----:B------:R-:W0:Y:S01]  /*0340*/  S2UR UR5, SR_CgaCtaId ;  /* 0x00000000000579c3 */ /* 0x000e220000008800 */
[----:B------:R-:W-:Y:S01]  /*0350*/  UMOV UR4, 0x400 ;  /* 0x0000040000047882 */ /* 0x000fe20000000000 */
[----:B------:R-:W-:Y:S02]  /*0360*/  ISETP.GE.U32.AND P1, PT, R6, 0x2, PT ;  /* 0x000000020600780c */ /* 0x000fe40003f26070 */
[----:B------:R-:W-:Y:S01]  /*0370*/  ISETP.NE.AND P0, PT, R7, RZ, PT ;  /* 0x000000ff0700720c */ /* 0x000fe20003f05270 */
[----:B0-----:R-:W-:-:S06]  /*0380*/  ULEA UR4, UR5, UR4, 0x18 ;  /* 0x0000000405047291 */ /* 0x001fcc000f8ec0ff */
[----:B------:R-:W-:-:S05]  /*0390*/  LEA R3, R7, UR4, 0x2 ;  /* 0x0000000407037c11 */ /* 0x000fca000f8e10ff */
[----:B------:R0:W-:Y:S01]  /*03a0*/  STS [R3], R10 ;  /* 0x0000000a03007388 */ /* 0x0001e20000000800 */
[----:B------:R-:W-:Y:S06]  /*03b0*/  BAR.SYNC.DEFER_BLOCKING 0x0 ;  /* 0x0000000000007b1d */ /* 0x000fec0000010000 */
[----:B------:R-:W-:Y:S05]  /*03c0*/  @!P1 BRA `(.L_x_2) ;  /* 0x00000000002c9947 */ /* 0x000fea0003800000 */
.L_x_3:
[----:B------:R-:W-:-:S04]  /*03d0*/  SHF.R.U32.HI R8, RZ, 0x1, R6 ;  /* 0x00000001ff087819 */ /* 0x000fc80000011606 */
[----:B------:R-:W-:-:S13]  /*03e0*/  ISETP.GE.U32.AND P1, PT, R7, R8, PT ;  /* 0x000000080700720c */ /* 0x000fda0003f26070 */
[----:B------:R-:W-:Y:S01]  /*03f0*/  @!P1 LEA R2, R8, R3, 0x2 ;  /* 0x0000000308029211 */ /* 0x000fe200078e10ff */
[----:B------:R-:W-:Y:S05]  /*0400*/  @!P1 LDS R5, [R3] ;  /* 0x0000000003059984 */ /* 0x000fea0000000800 */
[----:B------:R-:W1:Y:S02]  /*0410*/  @!P1 LDS R2, [R2] ;  /* 0x0000000002029984 */ /* 0x000e640000000800 */
[----:B-1----:R-:W-:-:S05]  /*0420*/  @!P1 IMAD.IADD R4, R2, 0x1, R5 ;  /* 0x0000000102049824 */ /* 0x002fca00078e0205 */
[----:B------:R1:W-:Y:S01]  /*0430*/  @!P1 STS [R3], R4 ;  /* 0x0000000403009388 */ /* 0x0003e20000000800 */
[----:B------:R-:W-:Y:S01]  /*0440*/  BAR.SYNC.DEFER_BLOCKING 0x0 ;  /* 0x0000000000007b1d */ /* 0x000fe20000010000 */
[----:B------:R-:W-:Y:S02]  /*0450*/  ISETP.GT.U32.AND P1, PT, R6, 0x3, PT ;  /* 0x000000030600780c */ /* 0x000fe40003f24070 */
[----:B------:R-:W-:-:S11]  /*0460*/  MOV R6, R8 ;  /* 0x0000000800067202 */ /* 0x000fd60000000f00 */
[----:B-1----:R-:W-:Y:S05]  /*0470*/  @P1 BRA `(.L_x_3) ;  /* 0xfffffffc00d41947 */ /* 0x002fea000383ffff */
.L_x_2:
[----:B------:R-:W-:Y:S05]  /*0480*/  @P0 EXIT ;  /* 0x000000000000094d */ /* 0x000fea0003800000 */
[----:B------:R-:W1:Y:S01]  /*0490*/  S2UR UR5, SR_CgaCtaId ;  /* 0x00000000000579c3 */ /* 0x000e620000008800 */
[----:B------:R-:W-:-:S07]  /*04a0*/  UMOV UR4, 0x400 ;  /* 0x0000040000047882 */ /* 0x000fce0000000000 */
[----:B0-----:R-:W0:Y:S01]  /*04b0*/  LDC.64 R2, c[0x0][0x388] ;  /* 0x0000e200ff027b82 */ /* 0x001e220000000a00 */
[----:B-1----:R-:W-:Y:S01]  /*04c0*/  ULEA UR4, UR5, UR4, 0x18 ;  /* 0x0000000405047291 */ /* 0x002fe2000f8ec0ff */
[----:B0-----:R-:W-:-:S08]  /*04d0*/  IMAD.WIDE.U32 R2, R0, 0x4, R2 ;  /* 0x0000000400027825 */ /* 0x001fd000078e0002 */
[----:B------:R-:W0:Y:S04]  /*04e0*/  LDS R5, [UR4] ;  /* 0x00000004ff057984 */ /* 0x000e280008000800 */
[----:B0-----:R-:W-:Y:S01]  /*04f0*/  STG.E desc[UR6][R2.64], R5 ;  /* 0x0000000502007986 */ /* 0x001fe2000c101906 */
[----:B------:R-:W-:Y:S05]  /*0500*/  EXIT ;  /* 0x000000000000794d */ /* 0x000fea0003800000 */
.L_x_4:
[----:B------:R-:W-:-:S00]  /*0510*/  BRA `(.L_x_4) ;  /* 0xfffffffc00fc7947 */ /* 0x000fc0000383ffff */
[----:B------:R-:W-:-:S00]  /*0520*/  NOP ;  /* 0x0000000000007918 */ /* 0x000fc00000000000 */
        /* <DEDUP_REMOVED lines=13> */
.L_x_54:


//--------------------- .text._Z12euler_updatePdPKdddi --------------------------
	.section	.text._Z12euler_updatePdPKdddi,"ax",@progbits
	.align	128
        .global         _Z12euler_updatePdPKdddi
        .type           _Z12euler_updatePdPKdddi,@function
        .size           _Z12euler_updatePdPKdddi,(.L_x_55 - _Z12euler_updatePdPKdddi)
        .other          _Z12euler_updatePdPKdddi,@"STO_CUDA_ENTRY STV_DEFAULT"
_Z12euler_updatePdPKdddi:
.text._Z12euler_updatePdPKdddi:
[----:B------:R-:W-:Y:S01]  /*0000*/  LDC R1, c[0x0][0x37c] ;  /* 0x0000df00ff017b82 */ /* 0x000fe20000000800 */
[----:B------:R-:W0:Y:S07]  /*0010*/  S2R R0, SR_TID.X ;  /* 0x0000000000007919 */ /* 0x000e2e0000002100 */
[----:B------:R-:W0:Y:S01]  /*0020*/  S2UR UR4, SR_CTAID.X ;  /* 0x00000000000479c3 */ /* 0x000e220000002500 */
[----:B------:R-:W1:Y:S07]  /*0030*/  LDCU UR5, c[0x0][0x3a0] ;  /* 0x00007400ff0577ac */ /* 0x000e6e0008000800 */
[----:B------:R-:W0:Y:S02]  /*0040*/  LDC R3, c[0x0][0x360] ;  /* 0x0000d800ff037b82 */ /* 0x000e240000000800 */
[----:B0-----:R-:W-:-:S05]  /*0050*/  IMAD R3, R3, UR4, R0 ;  /* 0x0000000403037c24 */ /* 0x001fca000f8e0200 */
[----:B-1----:R-:W-:-:S13]  /*0060*/  ISETP.GE.AND P0, PT, R3, UR5, PT ;  /* 0x0000000503007c0c */ /* 0x002fda000bf06270 */
[----:B------:R-:W-:Y:S05]  /*0070*/  @P0 EXIT ;  /* 0x000000000000094d */ /* 0x000fea0003800000 */
[----:B------:R-:W0:Y:S01]  /*0080*/  LDC.64 R4, c[0x0][0x388] ;  /* 0x0000e200ff047b82 */ /* 0x000e220000000a00 */
[----:B------:R-:W1:Y:S07]  /*0090*/  LDCU.64 UR4, c[0x0][0x358] ;  /* 0x00006b00ff0477ac */ /* 0x000e6e0008000a00 */
[----:B------:R-:W2:Y:S08]  /*00a0*/  LDC.64 R6, c[0x0][0x380] ;  /* 0x0000e000ff067b82 */ /* 0x000eb00000000a00 */
[----:B------:R-:W3:Y:S01]  /*00b0*/  LDC.64 R10, c[0x0][0x398] ;  /* 0x0000e600ff0a7b82 */ /* 0x000ee20000000a00 */
[----:B0-----:R-:W-:-:S06]  /*00c0*/  IMAD.WIDE R4, R3, 0x8, R4 ;  /* 0x0000000803047825 */ /* 0x001fcc00078e0204 */
[----:B-1----:R-:W4:Y:S01]  /*00d0*/  LDG.E.64 R4, desc[UR4][R4.64] ;  /* 0x0000000404047981 */ /* 0x002f22000c1e1b00 */
[----:B--2---:R-:W-:Y:S02]  /*00e0*/  IMAD.WIDE R6, R3, 0x8, R6 ;  /* 0x0000000803067825 */ /* 0x004fe400078e0206 */
[----:B------:R-:W3:Y:S03]  /*00f0*/  LDC.64 R2, c[0x0][0x390] ;  /* 0x0000e400ff027b82 */ /* 0x000ee60000000a00 */
[----:B------:R-:W4:Y:S01]  /*0100*/  LDG.E.64 R8, desc[UR4][R6.64] ;  /* 0x0000000406087981 */ /* 0x000f22000c1e1b00 */
[----:B---3--:R-:W-:-:S08]  /*0110*/  DMUL R2, R2, R10 ;  /* 0x0000000a02027228 */ /* 0x008fd00000000000 */
[----:B----4-:R-:W-:-:S07]  /*0120*/  DFMA R2, R2, R4, R8 ;  /* 0x000000040202722b */ /* 0x010fce0000000008 */
[----:B------:R-:W-:Y:S01]  /*0130*/  STG.E.64 desc[UR4][R6.64], R2 ;  /* 0x0000000206007986 */ /* 0x000fe2000c101b04 */
[----:B------:R-:W-:Y:S05]  /*0140*/  EXIT ;  /* 0x000000000000794d */ /* 0x000fea0003800000 */
.L_x_5:
        /* <DEDUP_REMOVED lines=11> */
.L_x_55:


//--------------------- .text._Z12compute_dFdxPKdPddi --------------------------
	.section	.text._Z12compute_dFdxPKdPddi,"ax",@progbits
	.align	128
        .global         _Z12compute_dFdxPKdPddi
        .type           _Z12compute_dFdxPKdPddi,@function
        .size           _Z12compute_dFdxPKdPddi,(.L_x_50 - _Z12compute_dFdxPKdPddi)
        .other          _Z12compute_dFdxPKdPddi,@"STO_CUDA_ENTRY STV_DEFAULT"
_Z12compute_dFdxPKdPddi:
.text._Z12compute_dFdxPKdPddi:
[----:B------:R-:W-:Y:S01]  /*0000*/  LDC R1, c[0x0][0x37c] ;  /* 0x0000df00ff017b82 */ /* 0x000fe20000000800 */
[----:B------:R-:W0:Y:S07]  /*0010*/  S2R R5, SR_TID.X ;  /* 0x0000000000057919 */ /* 0x000e2e0000002100 */
[----:B------:R-:W0:Y:S08]  /*0020*/  S2UR UR4, SR_CTAID.X ;  /* 0x00000000000479c3 */ /* 0x000e300000002500 */
[----:B------:R-:W0:Y:S08]  /*0030*/  LDC R0, c[0x0][0x360] ;  /* 0x0000d800ff007b82 */ /* 0x000e300000000800 */
[----:B------:R-:W1:Y:S01]  /*0040*/  LDC R3, c[0x0][0x398] ;  /* 0x0000e600ff037b82 */ /* 0x000e620000000800 */
[----:B0-----:R-:W-:-:S05]  /*0050*/  IMAD R0, R0, UR4, R5 ;  /* 0x0000000400007c24 */ /* 0x001fca000f8e0205 */
[----:B-1----:R-:W-:-:S13]  /*0060*/  ISETP.GE.AND P0, PT, R0, R3, PT ;  /* 0x000000030000720c */ /* 0x002fda0003f06270 */
[----:B------:R-:W-:Y:S05]  /*0070*/  @P0 EXIT ;  /* 0x000000000000094d */ /* 0x000fea0003800000 */
[----:B------:R-:W-:Y:S01]  /*0080*/  IABS R9, R3 ;  /* 0x0000000300097213 */ /* 0x000fe20000000000 */
[C---:B------:R-:W-:Y:S01]  /*0090*/  VIADD R2, R0.reuse, 0x1 ;  /* 0x0000000100027836 */ /* 0x040fe20000000000 */
[----:B------:R-:W-:Y:S01]  /*00a0*/  IADD3 R7, PT, PT, R0, -0x1, R3 ;  /* 0xffffffff00077810 */ /* 0x000fe20007ffe003 */
[----:B------:R-:W0:Y:S01]  /*00b0*/  LDCU.64 UR4, c[0x0][0x358] ;  /* 0x00006b00ff0477ac */ /* 0x000e220008000a00 */
[----:B------:R-:W1:Y:S08]  /*00c0*/  I2F.RP R6, R9 ;  /* 0x0000000900067306 */ /* 0x000e700000209400 */
[----:B-1----:R-:W1:Y:S02]  /*00d0*/  MUFU.RCP R6, R6 ;  /* 0x0000000600067308 */ /* 0x002e640000001000 */
[----:B-1----:R-:W-:Y:S01]  /*00e0*/  VIADD R4, R6, 0xffffffe ;  /* 0x0ffffffe06047836 */ /* 0x002fe20000000000 */
[----:B------:R-:W-:-:S05]  /*00f0*/  IABS R6, R2 ;  /* 0x0000000200067213 */ /* 0x000fca0000000000 */
[----:B------:R1:W2:Y:S02]  /*0100*/  F2I.FTZ.U32.TRUNC.NTZ R5, R4 ;  /* 0x0000000400057305 */ /* 0x0002a4000021f000 */
[----:B-1----:R-:W-:Y:S02]  /*0110*/  IMAD.MOV.U32 R4, RZ, RZ, RZ ;  /* 0x000000ffff047224 */ /* 0x002fe400078e00ff */
[----:B--2---:R-:W-:-:S04]  /*0120*/  IMAD.MOV R8, RZ, RZ, -R5 ;  /* 0x000000ffff087224 */ /* 0x004fc800078e0a05 */
[----:B------:R-:W-:Y:S01]  /*0130*/  IMAD R11, R8, R9, RZ ;  /* 0x00000009080b7224 */ /* 0x000fe200078e02ff */
[----:B------:R-:W-:-:S03]  /*0140*/  IABS R8, R7 ;  /* 0x0000000700087213 */ /* 0x000fc60000000000 */
[----:B------:R-:W-:-:S06]  /*0150*/  IMAD.HI.U32 R5, R5, R11, R4 ;  /* 0x0000000b05057227 */ /* 0x000fcc00078e0004 */
[----:B------:R-:W-:-:S04]  /*0160*/  IMAD.HI.U32 R4, R5, R6, RZ ;  /* 0x0000000605047227 */ /* 0x000fc800078e00ff */
[----:B------:R-:W-:-:S04]  /*0170*/  IMAD.HI.U32 R5, R5, R8, RZ ;  /* 0x0000000805057227 */ /* 0x000fc800078e00ff */
[----:B------:R-:W-:Y:S02]  /*0180*/  IMAD.MOV R4, RZ, RZ, -R4 ;  /* 0x000000ffff047224 */ /* 0x000fe400078e0a04 */
[----:B------:R-:W-:Y:S02]  /*0190*/  IMAD.MOV R5, RZ, RZ, -R5 ;  /* 0x000000ffff057224 */ /* 0x000fe400078e0a05 */
[C---:B------:R-:W-:Y:S02]  /*01a0*/  IMAD R6, R9.reuse, R4, R6 ;  /* 0x0000000409067224 */ /* 0x040fe400078e0206 */
[C---:B------:R-:W-:Y:S02]  /*01b0*/  IMAD R8, R9.reuse, R5, R8 ;  /* 0x0000000509087224 */ /* 0x040fe400078e0208 */
[----:B------:R-:W1:Y:S01]  /*01c0*/  LDC.64 R4, c[0x0][0x380] ;  /* 0x0000e000ff047b82 */ /* 0x000e620000000a00 */
[C---:B------:R-:W-:Y:S02]  /*01d0*/  ISETP.GT.U32.AND P0, PT, R9.reuse, R6, PT ;  /* 0x000000060900720c */ /* 0x040fe40003f04070 */
[----:B------:R-:W-:-:S11]  /*01e0*/  ISETP.GT.U32.AND P1, PT, R9, R8, PT ;  /* 0x000000080900720c */ /* 0x000fd60003f24070 */
[--C-:B------:R-:W-:Y:S01]  /*01f0*/  @!P0 IMAD.IADD R6, R6, 0x1, -R9.reuse ;  /* 0x0000000106068824 */ /* 0x100fe200078e0a09 */
[----:B------:R-:W-:Y:S01]  /*0200*/  ISETP.GE.AND P0, PT, R2, RZ, PT ;  /* 0x000000ff0200720c */ /* 0x000fe20003f06270 */
[----:B------:R-:W-:Y:S01]  /*0210*/  @!P1 IMAD.IADD R8, R8, 0x1, -R9 ;  /* 0x0000000108089824 */ /* 0x000fe200078e0a09 */
[----:B------:R-:W-:Y:S02]  /*0220*/  ISETP.GE.AND P1, PT, R7, RZ, PT ;  /* 0x000000ff0700720c */ /* 0x000fe40003f26270 */
[C---:B------:R-:W-:Y:S02]  /*0230*/  ISETP.GT.U32.AND P2, PT, R9.reuse, R6, PT ;  /* 0x000000060900720c */ /* 0x040fe40003f44070 */
[----:B------:R-:W-:-:S11]  /*0240*/  ISETP.GT.U32.AND P3, PT, R9, R8, PT ;  /* 0x000000080900720c */ /* 0x000fd60003f64070 */
[--C-:B------:R-:W-:Y:S01]  /*0250*/  @!P2 IMAD.IADD R6, R6, 0x1, -R9.reuse ;  /* 0x000000010606a824 */ /* 0x100fe200078e0a09 */
[----:B------:R-:W-:Y:S01]  /*0260*/  ISETP.NE.AND P2, PT, R3, RZ, PT ;  /* 0x000000ff0300720c */ /* 0x000fe20003f45270 */
[----:B------:R-:W-:Y:S01]  /*0270*/  @!P3 IMAD.IADD R8, R8, 0x1, -R9 ;  /* 0x000000010808b824 */ /* 0x000fe200078e0a09 */
[----:B------:R-:W-:Y:S01]  /*0280*/  LOP3.LUT R3, RZ, R3, RZ, 0x33, !PT ;  /* 0x00000003ff037212 */ /* 0x000fe200078e33ff */
[----:B------:R-:W-:Y:S02]  /*0290*/  @!P0 IMAD.MOV R6, RZ, RZ, -R6 ;  /* 0x000000ffff068224 */ /* 0x000fe400078e0a06 */
[----:B------:R-:W-:-:S03]  /*02a0*/  @!P1 IMAD.MOV R8, RZ, RZ, -R8 ;  /* 0x000000ffff089224 */ /* 0x000fc600078e0a08 */
[C---:B------:R-:W-:Y:S02]  /*02b0*/  SEL R9, R3.reuse, R6, !P2 ;  /* 0x0000000603097207 */ /* 0x040fe40005000000 */
[----:B------:R-:W-:-:S03]  /*02c0*/  SEL R7, R3, R8, !P2 ;  /* 0x0000000803077207 */ /* 0x000fc60005000000 */
[----:B-1----:R-:W-:-:S04]  /*02d0*/  IMAD.WIDE R2, R9, 0x8, R4 ;  /* 0x0000000809027825 */ /* 0x002fc800078e0204 */
[----:B------:R-:W-:Y:S02]  /*02e0*/  IMAD.WIDE R4, R7, 0x8, R4 ;  /* 0x0000000807047825 */ /* 0x000fe400078e0204 */
[----:B0-----:R-:W2:Y:S01]  /*02f0*/  LDG.E.64 R2, desc[UR4][R2.64] ;  /* 0x0000000402027981 */ /* 0x001ea2000c1e1b00 */
[----:B------:R-:W0:Y:S03]  /*0300*/  LDC.64 R6, c[0x0][0x390] ;  /* 0x0000e400ff067b82 */ /* 0x000e260000000a00 */
[----:B------:R-:W2:Y:S01]  /*0310*/  LDG.E.64 R4, desc[UR4][R4.64] ;  /* 0x0000000404047981 */ /* 0x000ea2000c1e1b00 */
[----:B------:R-:W-:Y:S01]  /*0320*/  IMAD.MOV.U32 R8, RZ, RZ, 0x1 ;  /* 0x00000001ff087424 */ /* 0x000fe200078e00ff */
[----:B------:R-:W-:Y:S01]  /*0330*/  BSSY.RECONVERGENT B0, `(.L_x_6) ;  /* 0x0000012000007945 */ /* 0x000fe20003800200 */
[----:B0-----:R-:W-:-:S06]  /*0340*/  DADD R6, R6, R6 ;  /* 0x0000000006067229 */ /* 0x001fcc0000000006 */
[----:B------:R-:W0:Y:S02]  /*0350*/  MUFU.RCP64H R9, R7 ;  /* 0x0000000700097308 */ /* 0x000e240000001800 */
[----:B0-----:R-:W-:-:S08]  /*0360*/  DFMA R10, -R6, R8, 1 ;  /* 0x3ff00000060a742b */ /* 0x001fd00000000108 */
[----:B------:R-:W-:-:S08]  /*0370*/  DFMA R10, R10, R10, R10 ;  /* 0x0000000a0a0a722b */ /* 0x000fd0000000000a */
[----:B------:R-:W-:-:S08]  /*0380*/  DFMA R10, R8, R10, R8 ;  /* 0x0000000a080a722b */ /* 0x000fd00000000008 */
[----:B------:R-:W-:-:S08]  /*0390*/  DFMA R8, -R6, R10, 1 ;  /* 0x3ff000000608742b */ /* 0x000fd0000000010a */
[----:B------:R-:W-:Y:S02]  /*03a0*/  DFMA R8, R10, R8, R10 ;  /* 0x000000080a08722b */ /* 0x000fe4000000000a */
[----:B--2---:R-:W-:-:S08]  /*03b0*/  DADD R12, R2, -R4 ;  /* 0x00000000020c7229 */ /* 0x004fd00000000804 */
[----:B------:R-:W-:Y:S02]  /*03c0*/  DMUL R2, R12, R8 ;  /* 0x000000080c027228 */ /* 0x000fe40000000000 */
[----:B------:R-:W-:-:S06]  /*03d0*/  FSETP.GEU.AND P1, PT, |R13|, 6.5827683646048100446e-37, PT ;  /* 0x036000000d00780b */ /* 0x000fcc0003f2e200 */
[----:B------:R-:W-:-:S08]  /*03e0*/  DFMA R4, -R6, R2, R12 ;  /* 0x000000020604722b */ /* 0x000fd0000000010c */
[----:B------:R-:W-:-:S10]  /*03f0*/  DFMA R2, R8, R4, R2 ;  /* 0x000000040802722b */ /* 0x000fd40000000002 */
[----:B------:R-:W-:-:S05]  /*0400*/  FFMA R4, RZ, R7, R3 ;  /* 0x00000007ff047223 */ /* 0x000fca0000000003 */
[----:B------:R-:W-:-:S13]  /*0410*/  FSETP.GT.AND P0, PT, |R4|, 1.469367938527859385e-39, PT ;  /* 0x001000000400780b */ /* 0x000fda0003f04200 */
[----:B------:R-:W-:Y:S05]  /*0420*/  @P0 BRA P1, `(.L_x_7) ;  /* 0x0000000000080947 */ /* 0x000fea0000800000 */
[----:B------:R-:W-:-:S07]  /*0430*/  MOV R10, 0x450 ;  /* 0x00000450000a7802 */ /* 0x000fce0000000f00 */
[----:B------:R-:W-:Y:S05]  /*0440*/  CALL.REL.NOINC `($__internal_0_$__cuda_sm20_div_rn_f64_full) ;  /* 0x0000000000147944 */ /* 0x000fea0003c00000 */
.L_x_7:
[----:B------:R-:W-:Y:S05]  /*0450*/  BSYNC.RECONVERGENT B0 ;  /* 0x0000000000007941 */ /* 0x000fea0003800200 */
.L_x_6:
[----:B------:R-:W0:Y:S02]  /*0460*/  LDC.64 R4, c[0x0][0x388] ;  /* 0x0000e200ff047b82 */ /* 0x000e240000000a00 */
[----:B0-----:R-:W-:-:S05]  /*0470*/  IMAD.WIDE R4, R0, 0x8, R4 ;  /* 0x0000000800047825 */ /* 0x001fca00078e0204 */
[----:B------:R-:W-:Y:S01]  /*0480*/  STG.E.64 desc[UR4][R4.64], R2 ;  /* 0x0000000204007986 */ /* 0x000fe2000c101b04 */
[----:B------:R-:W-:Y:S05]  /*0490*/  EXIT ;  /* 0x000000000000794d */ /* 0x000fea0003800000 */
        .weak           $__internal_0_$__cuda_sm20_div_rn_f64_full
        .type           $__internal_0_$__cuda_sm20_div_rn_f64_full,@function
        .size           $__internal_0_$__cuda_sm20_div_rn_f64_full,(.L_x_50 - $__internal_0_$__cuda_sm20_div_rn_f64_full)
$__internal_0_$__cuda_sm20_div_rn_f64_full:
[C---:B------:R-:W-:Y:S01]  /*04a0*/  FSETP.GEU.AND P0, PT, |R7|.reuse, 1.469367938527859385e-39, PT ;  /* 0x001000000700780b */ /* 0x040fe20003f0e200 */
[----:B------:R-:W-:Y:S01]  /*04b0*/  IMAD.MOV.U32 R5, RZ, RZ, R13 ;  /* 0x000000ffff057224 */ /* 0x000fe200078e000d */
[C---:B------:R-:W-:Y:S01]  /*04c0*/  LOP3.LUT R2, R7.reuse, 0x800fffff, RZ, 0xc0, !PT ;  /* 0x800fffff07027812 */ /* 0x040fe200078ec0ff */
[----:B------:R-:W-:Y:S01]  /*04d0*/  IMAD.MOV.U32 R16, RZ, RZ, 0x1 ;  /* 0x00000001ff107424 */ /* 0x000fe200078e00ff */
[----:B------:R-:W-:Y:S01]  /*04e0*/  LOP3.LUT R14, R7, 0x7ff00000, RZ, 0xc0, !PT ;  /* 0x7ff00000070e7812 */ /* 0x000fe200078ec0ff */
[----:B------:R-:W-:Y:S01]  /*04f0*/  IMAD.MOV.U32 R4, RZ, RZ, R12 ;  /* 0x000000ffff047224 */ /* 0x000fe200078e000c */
[----:B------:R-:W-:Y:S01]  /*0500*/  LOP3.LUT R3, R2, 0x3ff00000, RZ, 0xfc, !PT ;  /* 0x3ff0000002037812 */ /* 0x000fe200078efcff */
[----:B------:R-:W-:Y:S01]  /*0510*/  IMAD.MOV.U32 R2, RZ, RZ, R6 ;  /* 0x000000ffff027224 */ /* 0x000fe200078e0006 */
[C---:B------:R-:W-:Y:S01]  /*0520*/  FSETP.GEU.AND P2, PT, |R5|.reuse, 1.469367938527859385e-39, PT ;  /* 0x001000000500780b */ /* 0x040fe20003f4e200 */
[----:B------:R-:W-:Y:S01]  /*0530*/  BSSY.RECONVERGENT B1, `(.L_x_8) ;  /* 0x0000051000017945 */ /* 0x000fe20003800200 */
[----:B------:R-:W-:-:S03]  /*0540*/  LOP3.LUT R11, R5, 0x7ff00000, RZ, 0xc0, !PT ;  /* 0x7ff00000050b7812 */ /* 0x000fc600078ec0ff */
[----:B------:R-:W-:Y:S01]  /*0550*/  @!P0 DMUL R2, R6, 8.98846567431157953865e+307 ;  /* 0x7fe0000006028828 */ /* 0x000fe20000000000 */
[----:B------:R-:W-:-:S05]  /*0560*/  ISETP.GE.U32.AND P1, PT, R11, R14, PT ;  /* 0x0000000e0b00720c */ /* 0x000fca0003f26070 */
[----:B------:R-:W0:Y:S02]  /*0570*/  MUFU.RCP64H R17, R3 ;  /* 0x0000000300117308 */ /* 0x000e240000001800 */
[----:B------:R-:W-:Y:S01]  /*0580*/  @!P2 LOP3.LUT R12, R7, 0x7ff00000, RZ, 0xc0, !PT ;  /* 0x7ff00000070ca812 */ /* 0x000fe200078ec0ff */
[----:B------:R-:W-:-:S03]  /*0590*/  @!P2 IMAD.MOV.U32 R18, RZ, RZ, RZ ;  /* 0x000000ffff12a224 */ /* 0x000fc600078e00ff */
[----:B------:R-:W-:Y:S01]  /*05a0*/  @!P2 ISETP.GE.U32.AND P3, PT, R11, R12, PT ;  /* 0x0000000c0b00a20c */ /* 0x000fe20003f66070 */
[----:B------:R-:W-:-:S05]  /*05b0*/  IMAD.MOV.U32 R12, RZ, RZ, 0x1ca00000 ;  /* 0x1ca00000ff0c7424 */ /* 0x000fca00078e00ff */
[----:B------:R-:W-:-:S04]  /*05c0*/  @!P2 SEL R13, R12, 0x63400000, !P3 ;  /* 0x634000000c0da807 */ /* 0x000fc80005800000 */
[----:B------:R-:W-:Y:S01]  /*05d0*/  @!P2 LOP3.LUT R13, R13, 0x80000000, R5, 0xf8, !PT ;  /* 0x800000000d0da812 */ /* 0x000fe200078ef805 */
[----:B0-----:R-:W-:-:S03]  /*05e0*/  DFMA R8, R16, -R2, 1 ;  /* 0x3ff000001008742b */ /* 0x001fc60000000802 */
[----:B------:R-:W-:-:S05]  /*05f0*/  @!P2 LOP3.LUT R19, R13, 0x100000, RZ, 0xfc, !PT ;  /* 0x001000000d13a812 */ /* 0x000fca00078efcff */
[----:B------:R-:W-:-:S08]  /*0600*/  DFMA R8, R8, R8, R8 ;  /* 0x000000080808722b */ /* 0x000fd00000000008 */
[----:B------:R-:W-:Y:S01]  /*0610*/  DFMA R16, R16, R8, R16 ;  /* 0x000000081010722b */ /* 0x000fe20000000010 */
[----:B------:R-:W-:Y:S01]  /*0620*/  SEL R9, R12, 0x63400000, !P1 ;  /* 0x634000000c097807 */ /* 0x000fe20004800000 */
[----:B------:R-:W-:-:S03]  /*0630*/  IMAD.MOV.U32 R8, RZ, RZ, R4 ;  /* 0x000000ffff087224 */ /* 0x000fc600078e0004 */
[----:B------:R-:W-:-:S03]  /*0640*/  LOP3.LUT R9, R9, 0x800fffff, R5, 0xf8, !PT ;  /* 0x800fffff09097812 */ /* 0x000fc600078ef805 */
[----:B------:R-:W-:-:S03]  /*0650*/  DFMA R20, R16, -R2, 1 ;  /* 0x3ff000001014742b */ /* 0x000fc60000000802 */
[----:B------:R-:W-:-:S05]  /*0660*/  @!P2 DFMA R8, R8, 2, -R18 ;  /* 0x400000000808a82b */ /* 0x000fca0000000812 */
[----:B------:R-:W-:Y:S01]  /*0670*/  DFMA R16, R16, R20, R16 ;  /* 0x000000141010722b */ /* 0x000fe20000000010 */
[----:B------:R-:W-:Y:S02]  /*0680*/  IMAD.MOV.U32 R21, RZ, RZ, R11 ;  /* 0x000000ffff157224 */ /* 0x000fe400078e000b */
[----:B------:R-:W-:Y:S01]  /*0690*/  IMAD.MOV.U32 R20, RZ, RZ, R14 ;  /* 0x000000ffff147224 */ /* 0x000fe200078e000e */
[----:B------:R-:W-:Y:S02]  /*06a0*/  @!P0 LOP3.LUT R20, R3, 0x7ff00000, RZ, 0xc0, !PT ;  /* 0x7ff0000003148812 */ /* 0x000fe400078ec0ff */
[----:B------:R-:W-:Y:S02]  /*06b0*/  @!P2 LOP3.LUT R21, R9, 0x7ff00000, RZ, 0xc0, !PT ;  /* 0x7ff000000915a812 */ /* 0x000fe400078ec0ff */
[----:B------:R-:W-:Y:S01]  /*06c0*/  DMUL R18, R16, R8 ;  /* 0x0000000810127228 */ /* 0x000fe20000000000 */
[----:B------:R-:W-:Y:S02]  /*06d0*/  VIADD R22, R20, 0xffffffff ;  /* 0xffffffff14167836 */ /* 0x000fe40000000000 */
[----:B------:R-:W-:-:S05]  /*06e0*/  VIADD R13, R21, 0xffffffff ;  /* 0xffffffff150d7836 */ /* 0x000fca0000000000 */
[----:B------:R-:W-:Y:S01]  /*06f0*/  DFMA R14, R18, -R2, R8 ;  /* 0x80000002120e722b */ /* 0x000fe20000000008 */
[----:B------:R-:W-:-:S04]  /*0700*/  ISETP.GT.U32.AND P0, PT, R13, 0x7feffffe, PT ;  /* 0x7feffffe0d00780c */ /* 0x000fc80003f04070 */
[----:B------:R-:W-:-:S03]  /*0710*/  ISETP.GT.U32.OR P0, PT, R22, 0x7feffffe, P0 ;  /* 0x7feffffe1600780c */ /* 0x000fc60000704470 */
[----:B------:R-:W-:-:S10]  /*0720*/  DFMA R14, R16, R14, R18 ;  /* 0x0000000e100e722b */ /* 0x000fd40000000012 */
[----:B------:R-:W-:Y:S05]  /*0730*/  @P0 BRA `(.L_x_9) ;  /* 0x00000000006c0947 */ /* 0x000fea0003800000 */
[----:B------:R-:W-:-:S04]  /*0740*/  LOP3.LUT R16, R7, 0x7ff00000, RZ, 0xc0, !PT ;  /* 0x7ff0000007107812 */ /* 0x000fc800078ec0ff */
[CC--:B------:R-:W-:Y:S02]  /*0750*/  VIADDMNMX R4, R11.reuse, -R16.reuse, 0xb9600000, !PT ;  /* 0xb96000000b047446 */ /* 0x0c0fe40007800910 */
[----:B------:R-:W-:Y:S02]  /*0760*/  ISETP.GE.U32.AND P0, PT, R11, R16, PT ;  /* 0x000000100b00720c */ /* 0x000fe40003f06070 */
[----:B------:R-:W-:Y:S02]  /*0770*/  VIMNMX R4, PT, PT, R4, 0x46a00000, PT ;  /* 0x46a0000004047848 */ /* 0x000fe40003fe0100 */
[----:B------:R-:W-:-:S05]  /*0780*/  SEL R11, R12, 0x63400000, !P0 ;  /* 0x634000000c0b7807 */ /* 0x000fca0004000000 */
[----:B------:R-:W-:Y:S02]  /*0790*/  IMAD.IADD R11, R4, 0x1, -R11 ;  /* 0x00000001040b7824 */ /* 0x000fe400078e0a0b */
[----:B------:R-:W-:Y:S02]  /*07a0*/  IMAD.MOV.U32 R4, RZ, RZ, RZ ;  /* 0x000000ffff047224 */ /* 0x000fe400078e00ff */
[----:B------:R-:W-:-:S06]  /*07b0*/  VIADD R5, R11, 0x7fe00000 ;  /* 0x7fe000000b057836 */ /* 0x000fcc0000000000 */
[----:B------:R-:W-:-:S10]  /*07c0*/  DMUL R12, R14, R4 ;  /* 0x000000040e0c7228 */ /* 0x000fd40000000000 */
[----:B------:R-:W-:-:S13]  /*07d0*/  FSETP.GTU.AND P0, PT, |R13|, 1.469367938527859385e-39, PT ;  /* 0x001000000d00780b */ /* 0x000fda0003f0c200 */
[----:B------:R-:W-:Y:S05]  /*07e0*/  @P0 BRA `(.L_x_10) ;  /* 0x0000000000940947 */ /* 0x000fea0003800000 */
[----:B------:R-:W-:Y:S01]  /*07f0*/  DFMA R2, R14, -R2, R8 ;  /* 0x800000020e02722b */ /* 0x000fe20000000008 */
[----:B------:R-:W-:-:S09]  /*0800*/  IMAD.MOV.U32 R4, RZ, RZ, RZ ;  /* 0x000000ffff047224 */ /* 0x000fd200078e00ff */
[C---:B------:R-:W-:Y:S02]  /*0810*/  FSETP.NEU.AND P0, PT, R3.reuse, RZ, PT ;  /* 0x000000ff0300720b */ /* 0x040fe40003f0d000 */
[----:B------:R-:W-:-:S04]  /*0820*/  LOP3.LUT R7, R3, 0x80000000, R7, 0x48, !PT ;  /* 0x8000000003077812 */ /* 0x000fc800078e4807 */
[----:B------:R-:W-:-:S07]  /*0830*/  LOP3.LUT R5, R7, R5, RZ, 0xfc, !PT ;  /* 0x0000000507057212 */ /* 0x000fce00078efcff */
[----:B------:R-:W-:Y:S05]  /*0840*/  @!P0 BRA `(.L_x_10) ;  /* 0x00000000007c8947 */ /* 0x000fea0003800000 */
[----:B------:R-:W-:Y:S01]  /*0850*/  IMAD.MOV R3, RZ, RZ, -R11 ;  /* 0x000000ffff037224 */ /* 0x000fe200078e0a0b */
[----:B------:R-:W-:Y:S01]  /*0860*/  DMUL.RP R4, R14, R4 ;  /* 0x000000040e047228 */ /* 0x000fe20000008000 */
[----:B------:R-:W-:-:S06]  /*0870*/  IMAD.MOV.U32 R2, RZ, RZ, RZ ;  /* 0x000000ffff027224 */ /* 0x000fcc00078e00ff */
[----:B------:R-:W-:-:S03]  /*0880*/  DFMA R2, R12, -R2, R14 ;  /* 0x800000020c02722b */ /* 0x000fc6000000000e */
[----:B------:R-:W-:-:S03]  /*0890*/  LOP3.LUT R7, R5, R7, RZ, 0x3c, !PT ;  /* 0x0000000705077212 */ /* 0x000fc600078e3cff */
[----:B------:R-:W-:-:S04]  /*08a0*/  IADD3 R2, PT, PT, -R11, -0x43300000, RZ ;  /* 0xbcd000000b027810 */ /* 0x000fc80007ffe1ff */
[----:B------:R-:W-:-:S04]  /*08b0*/  FSETP.NEU.AND P0, PT, |R3|, R2, PT ;  /* 0x000000020300720b */ /* 0x000fc80003f0d200 */
[----:B------:R-:W-:Y:S02]  /*08c0*/  FSEL R12, R4, R12, !P0 ;  /* 0x0000000c040c7208 */ /* 0x000fe40004000000 */
[----:B------:R-:W-:Y:S01]  /*08d0*/  FSEL R13, R7, R13, !P0 ;  /* 0x0000000d070d7208 */ /* 0x000fe20004000000 */
[----:B------:R-:W-:Y:S06]  /*08e0*/  BRA `(.L_x_10) ;  /* 0x0000000000547947 */ /* 0x000fec0003800000 */
.L_x_9:
[----:B------:R-:W-:-:S14]  /*08f0*/  DSETP.NAN.AND P0, PT, R4, R4, PT ;  /* 0x000000040400722a */ /* 0x000fdc0003f08000 */
[----:B------:R-:W-:Y:S05]  /*0900*/  @P0 BRA `(.L_x_11) ;  /* 0x0000000000440947 */ /* 0x000fea0003800000 */
[----:B------:R-:W-:-:S14]  /*0910*/  DSETP.NAN.AND P0, PT, R6, R6, PT ;  /* 0x000000060600722a */ /* 0x000fdc0003f08000 */
[----:B------:R-:W-:Y:S05]  /*0920*/  @P0 BRA `(.L_x_12) ;  /* 0x0000000000300947 */ /* 0x000fea0003800000 */
[----:B------:R-:W-:Y:S01]  /*0930*/  ISETP.NE.AND P0, PT, R21, R20, PT ;  /* 0x000000141500720c */ /* 0x000fe20003f05270 */
[----:B------:R-:W-:Y:S02]  /*0940*/  IMAD.MOV.U32 R12, RZ, RZ, 0x0 ;  /* 0x00000000ff0c7424 */ /* 0x000fe400078e00ff */
[----:B------:R-:W-:-:S10]  /*0950*/  IMAD.MOV.U32 R13, RZ, RZ, -0x80000 ;  /* 0xfff80000ff0d7424 */ /* 0x000fd400078e00ff */
[----:B------:R-:W-:Y:S05]  /*0960*/  @!P0 BRA `(.L_x_10) ;  /* 0x0000000000348947 */ /* 0x000fea0003800000 */
[----:B------:R-:W-:Y:S02]  /*0970*/  ISETP.NE.AND P0, PT, R21, 0x7ff00000, PT ;  /* 0x7ff000001500780c */ /* 0x000fe40003f05270 */
[----:B------:R-:W-:Y:S02]  /*0980*/  LOP3.LUT R13, R5, 0x80000000, R7, 0x48, !PT ;  /* 0x80000000050d7812 */ /* 0x000fe400078e4807 */
[----:B------:R-:W-:-:S13]  /*0990*/  ISETP.EQ.OR P0, PT, R20, RZ, !P0 ;  /* 0x000000ff1400720c */ /* 0x000fda0004702670 */
[----:B------:R-:W-:Y:S01]  /*09a0*/  @P0 LOP3.LUT R2, R13, 0x7ff00000, RZ, 0xfc, !PT ;  /* 0x7ff000000d020812 */ /* 0x000fe200078efcff */
[----:B------:R-:W-:Y:S02]  /*09b0*/  @!P0 IMAD.MOV.U32 R12, RZ, RZ, RZ ;  /* 0x000000ffff0c8224 */ /* 0x000fe400078e00ff */
[----:B------:R-:W-:Y:S02]  /*09c0*/  @P0 IMAD.MOV.U32 R12, RZ, RZ, RZ ;  /* 0x000000ffff0c0224 */ /* 0x000fe400078e00ff */
[----:B------:R-:W-:Y:S01]  /*09d0*/  @P0 IMAD.MOV.U32 R13, RZ, RZ, R2 ;  /* 0x000000ffff0d0224 */ /* 0x000fe200078e0002 */
[----:B------:R-:W-:Y:S06]  /*09e0*/  BRA `(.L_x_10) ;  /* 0x0000000000147947 */ /* 0x000fec0003800000 */
.L_x_12:
[----:B------:R-:W-:Y:S01]  /*09f0*/  LOP3.LUT R13, R7, 0x80000, RZ, 0xfc, !PT ;  /* 0x00080000070d7812 */ /* 0x000fe200078efcff */
[----:B------:R-:W-:Y:S01]  /*0a00*/  IMAD.MOV.U32 R12, RZ, RZ, R6 ;  /* 0x000000ffff0c7224 */ /* 0x000fe200078e0006 */
[----:B------:R-:W-:Y:S06]  /*0a10*/  BRA `(.L_x_10) ;  /* 0x0000000000087947 */ /* 0x000fec0003800000 */
.L_x_11:
[----:B------:R-:W-:Y:S01]  /*0a20*/  LOP3.LUT R13, R5, 0x80000, RZ, 0xfc, !PT ;  /* 0x00080000050d7812 */ /* 0x000fe200078efcff */
[----:B------:R-:W-:-:S07]  /*0a30*/  IMAD.MOV.U32 R12, RZ, RZ, R4 ;  /* 0x000000ffff0c7224 */ /* 0x000fce00078e0004 */
.L_x_10:
[----:B------:R-:W-:Y:S05]  /*0a40*/  BSYNC.RECONVERGENT B1 ;  /* 0x0000000000017941 */ /* 0x000fea0003800200 */
.L_x_8:
[----:B------:R-:W-:Y:S02]  /*0a50*/  IMAD.MOV.U32 R11, RZ, RZ, 0x0 ;  /* 0x00000000ff0b7424 */ /* 0x000fe400078e00ff */
[----:B------:R-:W-:Y:S02]  /*0a60*/  IMAD.MOV.U32 R2, RZ, RZ, R12 ;  /* 0x000000ffff027224 */ /* 0x000fe400078e000c */
[----:B------:R-:W-:Y:S01]  /*0a70*/  IMAD.MOV.U32 R3, RZ, RZ, R13 ;  /* 0x000000ffff037224 */ /* 0x000fe200078e000d */
[----:B------:R-:W-:Y:S06]  /*0a80*/  RET.REL.NODEC R10 `(_Z12compute_dFdxPKdPddi) ;  /* 0xfffffff40a5c7950 */ /* 0x000fec0003c3ffff */
.L_x_13:
        /* <DEDUP_REMOVED lines=15> */
.L_x_50:


//--------------------- .text._Z12compute_fluxPKdPdii --------------------------
	.section	.text._Z12compute_fluxPKdPdii,"ax",@progbits
	.align	128
        .global         _Z12compute_fluxPKdPdii
        .type           _Z12compute_fluxPKdPdii,@function
        .size           _Z12compute_fluxPKdPdii,(.L_x_51 - _Z12compute_fluxPKdPdii)
        .other          _Z12compute_fluxPKdPdii,@"STO_CUDA_ENTRY STV_DEFAULT"
_Z12compute_fluxPKdPdii:
.text._Z12compute_fluxPKdPdii:
        /* <DEDUP_REMOVED lines=9> */
[----:B------:R-:W1:Y:S01]  /*0090*/  LDCU.64 UR6, c[0x0][0x358] ;  /* 0x00006b00ff0677ac */ /* 0x000e620008000a00 */
[----:B------:R-:W2:Y:S01]  /*00a0*/  LDCU UR4, c[0x0][0x390] ;  /* 0x00007200ff0477ac */ /* 0x000ea20008000800 */
[----:B0-----:R-:W-:-:S06]  /*00b0*/  IMAD.WIDE R6, R2, 0x8, R6 ;  /* 0x0000000802067825 */ /* 0x001fcc00078e0206 */
[----:B-1----:R-:W3:Y:S01]  /*00c0*/  LDG.E.64 R6, desc[UR6][R6.64] ;  /* 0x0000000606067981 */ /* 0x002ee2000c1e1b00 */
[----:B--2---:R-:W-:Y:S01]  /*00d0*/  ULEA UR4, UR4, 0xffffffff, 0x1 ;  /* 0xffffffff04047891 */ /* 0x004fe2000f8e08ff */
[----:B------:R-:W-:Y:S08]  /*00e0*/  BSSY.RECONVERGENT B0, `(.L_x_14) ;  /* 0x000000e000007945 */ /* 0x000ff00003800200 */
[----:B------:R-:W0:Y:S02]  /*00f0*/  I2F.F64 R4, UR4 ;  /* 0x0000000400047d12 */ /* 0x000e240008201c00 */
[----:B0-----:R-:W-:-:S04]  /*0100*/  SHF.R.U32.HI R0, RZ, 0x14, R5 ;  /* 0x00000014ff007819 */ /* 0x001fc80000011605 */
[----:B------:R-:W-:-:S05]  /*0110*/  LOP3.LUT R0, R0, 0x7ff, RZ, 0xc0, !PT ;  /* 0x000007ff00007812 */ /* 0x000fca00078ec0ff */
[----:B------:R-:W-:Y:S01]  /*0120*/  VIADD R9, R0, 0xfffffc0c ;  /* 0xfffffc0c00097836 */ /* 0x000fe20000000000 */
[----:B------:R-:W-:-:S04]  /*0130*/  MOV R0, 0x1c0 ;  /* 0x000001c000007802 */ /* 0x000fc80000000f00 */
[CC--:B------:R-:W-:Y:S02]  /*0140*/  SHF.L.U32 R3, R4.reuse, R9.reuse, RZ ;  /* 0x0000000904037219 */ /* 0x0c0fe400000006ff */
[----:B------:R-:W-:Y:S02]  /*0150*/  SHF.L.U64.HI R26, R4, R9, R5 ;  /* 0x00000009041a7219 */ /* 0x000fe40000010205 */
[----:B------:R-:W-:-:S04]  /*0160*/  ISETP.NE.U32.AND P0, PT, R3, RZ, PT ;  /* 0x000000ff0300720c */ /* 0x000fc80003f05070 */
[----:B------:R-:W-:-:S04]  /*0170*/  ISETP.NE.AND.EX P0, PT, R26, -0x80000000, PT, P0 ;  /* 0x800000001a00780c */ /* 0x000fc80003f05300 */
[----:B------:R-:W-:Y:S01]  /*0180*/  PLOP3.LUT P0, PT, P0, PT, PT, 0x8, 0x80 ;  /* 0x000000000080781c */ /* 0x000fe2000070e170 */
[----:B---3--:R-:W-:-:S10]  /*0190*/  DADD R8, -RZ, |R6| ;  /* 0x00000000ff087229 */ /* 0x008fd40000000506 */
[----:B------:R-:W-:-:S07]  /*01a0*/  IMAD.MOV.U32 R27, RZ, RZ, R9 ;  /* 0x000000ffff1b7224 */ /* 0x000fce00078e0009 */
[----:B------:R-:W-:Y:S05]  /*01b0*/  CALL.REL.NOINC `($_Z12compute_fluxPKdPdii$__internal_accurate_pow) ;  /* 0x0000000000d07944 */ /* 0x000fea0003c00000 */
[----:B------:R-:W-:Y:S05]  /*01c0*/  BSYNC.RECONVERGENT B0 ;  /* 0x0000000000007941 */ /* 0x000fea0003800200 */
.L_x_14:
[----:B------:R-:W-:Y:S01]  /*01d0*/  DSETP.NEU.AND P2, PT, R6, RZ, PT ;  /* 0x000000ff0600722a */ /* 0x000fe20003f4d000 */
[----:B------:R-:W-:Y:S01]  /*01e0*/  IMAD.MOV.U32 R8, RZ, RZ, R13 ;  /* 0x000000ffff087224 */ /* 0x000fe200078e000d */
[----:B------:R-:W-:Y:S01]  /*01f0*/  BSSY.RECONVERGENT B0, `(.L_x_15) ;  /* 0x0000021000007945 */ /* 0x000fe20003800200 */
[----:B------:R-:W-:-:S03]  /*0200*/  IMAD.MOV.U32 R9, RZ, RZ, R16 ;  /* 0x000000ffff097224 */ /* 0x000fc600078e0010 */
[----:B------:R-:W-:-:S03]  /*0210*/  ISETP.GE.OR P3, PT, R5, RZ, P2 ;  /* 0x000000ff0500720c */ /* 0x000fc60001766670 */
[----:B------:R-:W-:Y:S02]  /*0220*/  DADD R10, -RZ, -R8 ;  /* 0x00000000ff0a7229 */ /* 0x000fe40000000908 */
[----:B------:R-:W-:-:S03]  /*0230*/  DADD R8, |R6|, R4 ;  /* 0x0000000006087229 */ /* 0x000fc60000000204 */
[----:B------:R-:W-:-:S04]  /*0240*/  @!P2 ISETP.NE.U32.AND P1, PT, R3, RZ, PT ;  /* 0x000000ff0300a20c */ /* 0x000fc80003f25070 */
[----:B------:R-:W-:Y:S02]  /*0250*/  @!P2 ISETP.NE.AND.EX P1, PT, R26, -0x80000000, PT, P1 ;  /* 0x800000001a00a80c */ /* 0x000fe40003f25310 */
[----:B------:R-:W-:Y:S02]  /*0260*/  FSEL R0, R10, R13, P0 ;  /* 0x0000000d0a007208 */ /* 0x000fe40000000000 */
[----:B------:R-:W-:Y:S02]  /*0270*/  LOP3.LUT R8, R9, 0x7ff00000, RZ, 0xc0, !PT ;  /* 0x7ff0000009087812 */ /* 0x000fe400078ec0ff */
[----:B------:R-:W-:Y:S02]  /*0280*/  FSEL R11, R11, R16, P0 ;  /* 0x000000100b0b7208 */ /* 0x000fe40000000000 */
[----:B------:R-:W-:-:S05]  /*0290*/  ISETP.NE.AND P4, PT, R8, 0x7ff00000, PT ;  /* 0x7ff000000800780c */ /* 0x000fca0003f85270 */
[----:B------:R-:W-:Y:S01]  /*02a0*/  @!P2 DSETP.NEU.AND P0, PT, |R4|, 0.5, !P1 ;  /* 0x3fe000000400a42a */ /* 0x000fe20004f0d200 */
[----:B------:R-:W-:-:S04]  /*02b0*/  ISETP.GE.AND P1, PT, R27, RZ, PT ;  /* 0x000000ff1b00720c */ /* 0x000fc80003f26270 */
[----:B------:R-:W-:Y:S01]  /*02c0*/  FSEL R8, R0, R13, !P1 ;  /* 0x0000000d00087208 */ /* 0x000fe20004800000 */
[----:B------:R-:W-:Y:S01]  /*02d0*/  @!P2 IMAD.MOV.U32 R8, RZ, RZ, RZ ;  /* 0x000000ffff08a224 */ /* 0x000fe200078e00ff */
[----:B------:R-:W-:Y:S02]  /*02e0*/  @!P2 SEL R27, R27, RZ, P0 ;  /* 0x000000ff1b1ba207 */ /* 0x000fe40000000000 */
[----:B------:R-:W-:Y:S02]  /*02f0*/  FSEL R9, R11, R16, !P1 ;  /* 0x000000100b097208 */ /* 0x000fe40004800000 */
[----:B------:R-:W-:-:S05]  /*0300*/  @!P3 LOP3.LUT R27, R27, 0x7ff00000, RZ, 0xfc, !PT ;  /* 0x7ff000001b1bb812 */ /* 0x000fca00078efcff */
[----:B------:R-:W-:Y:S01]  /*0310*/  @!P2 IMAD.MOV.U32 R9, RZ, RZ, R27 ;  /* 0x000000ffff09a224 */ /* 0x000fe200078e001b */
[----:B------:R-:W-:Y:S06]  /*0320*/  @P4 BRA `(.L_x_16) ;  /* 0x0000000000344947 */ /* 0x000fec0003800000 */
[----:B------:R-:W-:-:S14]  /*0330*/  DSETP.NAN.AND P2, PT, R6, R6, PT ;  /* 0x000000060600722a */ /* 0x000fdc0003f48000 */
[----:B------:R-:W-:Y:S01]  /*0340*/  @P2 DADD R8, |R6|, R4 ;  /* 0x0000000006082229 */ /* 0x000fe20000000204 */
[----:B------:R-:W-:Y:S10]  /*0350*/  @P2 BRA `(.L_x_16) ;  /* 0x0000000000282947 */ /* 0x000ff40003800000 */
[----:B------:R-:W-:-:S14]  /*0360*/  DSETP.NEU.AND P2, PT, |R6|, +INF , PT ;  /* 0x7ff000000600742a */ /* 0x000fdc0003f4d200 */
[----:B------:R-:W-:Y:S05]  /*0370*/  @P2 BRA `(.L_x_16) ;  /* 0x0000000000202947 */ /* 0x000fea0003800000 */
[C---:B------:R-:W-:Y:S01]  /*0380*/  ISETP.GE.AND P2, PT, R5.reuse, RZ, PT ;  /* 0x000000ff0500720c */ /* 0x040fe20003f46270 */
[----:B------:R-:W-:Y:S01]  /*0390*/  IMAD.MOV.U32 R8, RZ, RZ, RZ ;  /* 0x000000ffff087224 */ /* 0x000fe200078e00ff */
[----:B------:R-:W-:Y:S02]  /*03a0*/  LOP3.LUT R4, R5, 0x7fffffff, RZ, 0xc0, !PT ;  /* 0x7fffffff05047812 */ /* 0x000fe400078ec0ff */
[----:B------:R-:W-:Y:S02]  /*03b0*/  SEL R9, RZ, 0x7ff00000, !P2 ;  /* 0x7ff00000ff097807 */ /* 0x000fe40005000000 */
[----:B------:R-:W-:-:S03]  /*03c0*/  ISETP.NE.AND P2, PT, R4, 0x3fe00000, PT ;  /* 0x3fe000000400780c */ /* 0x000fc60003f45270 */
[----:B------:R-:W-:-:S05]  /*03d0*/  VIADD R0, R9, 0x80000000 ;  /* 0x8000000009007836 */ /* 0x000fca0000000000 */
[----:B------:R-:W-:-:S04]  /*03e0*/  SEL R0, R0, R9, P2 ;  /* 0x0000000900007207 */ /* 0x000fc80001000000 */
[----:B------:R-:W-:-:S07]  /*03f0*/  @!P1 SEL R9, R0, R9, P0 ;  /* 0x0000000900099207 */ /* 0x000fce0000000000 */
.L_x_16:
[----:B------:R-:W-:Y:S05]  /*0400*/  BSYNC.RECONVERGENT B0 ;  /* 0x0000000000007941 */ /* 0x000fea0003800200 */
.L_x_15:
[C---:B------:R-:W-:Y:S01]  /*0410*/  DSETP.GT.AND P0, PT, R6.reuse, RZ, PT ;  /* 0x000000ff0600722a */ /* 0x040fe20003f04000 */
[----:B------:R-:W0:Y:S01]  /*0420*/  LDC.64 R10, c[0x0][0x388] ;  /* 0x0000e200ff0a7b82 */ /* 0x000e220000000a00 */
[----:B------:R-:W-:Y:S01]  /*0430*/  DSETP.GEU.AND P1, PT, R6, RZ, PT ;  /* 0x000000ff0600722a */ /* 0x000fe20003f2e000 */
[----:B------:R-:W-:-:S03]  /*0440*/  IMAD.MOV.U32 R0, RZ, RZ, RZ ;  /* 0x000000ffff007224 */ /* 0x000fc600078e00ff */
[----:B------:R-:W-:-:S08]  /*0450*/  SEL R3, RZ, 0x1, !P0 ;  /* 0x00000001ff037807 */ /* 0x000fd00004000000 */
[----:B------:R-:W-:Y:S01]  /*0460*/  @!P0 IMAD.MOV R0, RZ, RZ, -0x1 ;  /* 0xffffffffff008424 */ /* 0x000fe200078e02ff */
[----:B------:R-:W-:Y:S01]  /*0470*/  DSETP.NEU.AND P0, PT, |R6|, 1, PT ;  /* 0x3ff000000600742a */ /* 0x000fe20003f0d200 */
[----:B------:R-:W-:-:S04]  /*0480*/  @P1 IMAD.MOV R0, RZ, RZ, R3 ;  /* 0x000000ffff001224 */ /* 0x000fc800078e0203 */
[----:B------:R-:W1:Y:S01]  /*0490*/  I2F.F64 R4, R0 ;  /* 0x0000000000047312 */ /* 0x000e620000201c00 */
[----:B------:R-:W-:Y:S02]  /*04a0*/  FSEL R6, R8, RZ, P0 ;  /* 0x000000ff08067208 */ /* 0x000fe40000000000 */
[----:B------:R-:W-:Y:S01]  /*04b0*/  FSEL R7, R9, 1.875, P0 ;  /* 0x3ff0000009077808 */ /* 0x000fe20000000000 */
[----:B0-----:R-:W-:-:S05]  /*04c0*/  IMAD.WIDE R2, R2, 0x8, R10 ;  /* 0x0000000802027825 */ /* 0x001fca00078e020a */
[----:B-1----:R-:W-:-:S07]  /*04d0*/  DMUL R4, R4, R6 ;  /* 0x0000000604047228 */ /* 0x002fce0000000000 */
[----:B------:R-:W-:Y:S01]  /*04e0*/  STG.E.64 desc[UR6][R2.64], R4 ;  /* 0x0000000402007986 */ /* 0x000fe2000c101b06 */
[----:B------:R-:W-:Y:S05]  /*04f0*/  EXIT ;  /* 0x000000000000794d */ /* 0x000fea0003800000 */
        .type           $_Z12compute_fluxPKdPdii$__internal_accurate_pow,@function
        .size           $_Z12compute_fluxPKdPdii$__internal_accurate_pow,(.L_x_51 - $_Z12compute_fluxPKdPdii$__internal_accurate_pow)
$_Z12compute_fluxPKdPdii$__internal_accurate_pow:
[----:B------:R-:W-:Y:S01]  /*0500*/  DADD R20, -RZ, |R6| ;  /* 0x00000000ff147229 */ /* 0x000fe20000000506 */
[----:B------:R-:W-:Y:S01]  /*0510*/  IMAD.MOV.U32 R16, RZ, RZ, RZ ;  /* 0x000000ffff107224 */ /* 0x000fe200078e00ff */
[----:B------:R-:W-:Y:S01]  /*0520*/  UMOV UR4, 0x7d2cafe2 ;  /* 0x7d2cafe200047882 */ /* 0x000fe20000000000 */
[----:B------:R-:W-:Y:S01]  /*0530*/  IMAD.MOV.U32 R18, RZ, RZ, 0x41ad3b5a ;  /* 0x41ad3b5aff127424 */ /* 0x000fe200078e00ff */
[----:B------:R-:W-:Y:S01]  /*0540*/  UMOV UR5, 0x3eb0f5ff ;  /* 0x3eb0f5ff00057882 */ /* 0x000fe20000000000 */
[----:B------:R-:W-:Y:S01]  /*0550*/  IMAD.MOV.U32 R19, RZ, RZ, 0x3ed0f5d2 ;  /* 0x3ed0f5d2ff137424 */ /* 0x000fe200078e00ff */
[----:B------:R-:W-:Y:S01]  /*0560*/  UMOV UR8, 0x3b39803f ;  /* 0x3b39803f00087882 */ /* 0x000fe20000000000 */
[----:B------:R-:W-:-:S03]  /*0570*/  UMOV UR9, 0x3c7abc9e ;  /* 0x3c7abc9e00097882 */ /* 0x000fc60000000000 */
[----:B------:R-:W-:Y:S01]  /*0580*/  ISETP.GT.U32.AND P1, PT, R21, 0xfffff, PT ;  /* 0x000fffff1500780c */ /* 0x000fe20003f24070 */
[----:B------:R-:W-:Y:S02]  /*0590*/  IMAD.MOV.U32 R10, RZ, RZ, R21 ;  /* 0x000000ffff0a7224 */ /* 0x000fe400078e0015 */
[----:B------:R-:W-:-:S10]  /*05a0*/  IMAD.MOV.U32 R12, RZ, RZ, R20 ;  /* 0x000000ffff0c7224 */ /* 0x000fd400078e0014 */
[----:B------:R-:W-:-:S10]  /*05b0*/  @!P1 DMUL R8, R20, 1.80143985094819840000e+16 ;  /* 0x4350000014089828 */ /* 0x000fd40000000000 */
[----:B------:R-:W-:Y:S02]  /*05c0*/  @!P1 IMAD.MOV.U32 R10, RZ, RZ, R9 ;  /* 0x000000ffff0a9224 */ /* 0x000fe400078e0009 */
[----:B------:R-:W-:Y:S01]  /*05d0*/  @!P1 IMAD.MOV.U32 R12, RZ, RZ, R8 ;  /* 0x000000ffff0c9224 */ /* 0x000fe200078e0008 */
[----:B------:R-:W-:Y:S02]  /*05e0*/  SHF.R.U32.HI R8, RZ, 0x14, R21 ;  /* 0x00000014ff087819 */ /* 0x000fe40000011615 */
[----:B------:R-:W-:Y:S02]  /*05f0*/  LOP3.LUT R10, R10, 0x800fffff, RZ, 0xc0, !PT ;  /* 0x800fffff0a0a7812 */ /* 0x000fe400078ec0ff */
[----:B------:R-:W-:Y:S02]  /*0600*/  @!P1 LEA.HI R8, R9, 0xffffffca, RZ, 0xc ;  /* 0xffffffca09089811 */ /* 0x000fe400078f60ff */
[----:B------:R-:W-:-:S03]  /*0610*/  LOP3.LUT R13, R10, 0x3ff00000, RZ, 0xfc, !PT ;  /* 0x3ff000000a0d7812 */ /* 0x000fc600078efcff */
[----:B------:R-:W-:Y:S01]  /*0620*/  VIADD R9, R8, 0xfffffc01 ;  /* 0xfffffc0108097836 */ /* 0x000fe20000000000 */
[----:B------:R-:W-:-:S13]  /*0630*/  ISETP.GE.U32.AND P2, PT, R13, 0x3ff6a09f, PT ;  /* 0x3ff6a09f0d00780c */ /* 0x000fda0003f46070 */
[----:B------:R-:W-:Y:S02]  /*0640*/  @P2 VIADD R11, R13, 0xfff00000 ;  /* 0xfff000000d0b2836 */ /* 0x000fe40000000000 */
[----:B------:R-:W-:Y:S02]  /*0650*/  @P2 VIADD R9, R8, 0xfffffc02 ;  /* 0xfffffc0208092836 */ /* 0x000fe40000000000 */
[----:B------:R-:W-:-:S06]  /*0660*/  @P2 IMAD.MOV.U32 R13, RZ, RZ, R11 ;  /* 0x000000ffff0d2224 */ /* 0x000fcc00078e000b */
[C---:B------:R-:W-:Y:S02]  /*0670*/  DADD R14, R12.reuse, 1 ;  /* 0x3ff000000c0e7429 */ /* 0x040fe40000000000 */
[----:B------:R-:W-:-:S04]  /*0680*/  DADD R12, R12, -1 ;  /* 0xbff000000c0c7429 */ /* 0x000fc80000000000 */
[----:B------:R-:W0:Y:S02]  /*0690*/  MUFU.RCP64H R17, R15 ;  /* 0x0000000f00117308 */ /* 0x000e240000001800 */
[----:B0-----:R-:W-:-:S08]  /*06a0*/  DFMA R10, -R14, R16, 1 ;  /* 0x3ff000000e0a742b */ /* 0x001fd00000000110 */
[----:B------:R-:W-:-:S08]  /*06b0*/  DFMA R10, R10, R10, R10 ;  /* 0x0000000a0a0a722b */ /* 0x000fd0000000000a */
[----:B------:R-:W-:-:S08]  /*06c0*/  DFMA R16, R16, R10, R16 ;  /* 0x0000000a1010722b */ /* 0x000fd00000000010 */
[----:B------:R-:W-:-:S08]  /*06d0*/  DMUL R10, R12, R16 ;  /* 0x000000100c0a7228 */ /* 0x000fd00000000000 */
[----:B------:R-:W-:-:S08]  /*06e0*/  DFMA R10, R12, R16, R10 ;  /* 0x000000100c0a722b */ /* 0x000fd0000000000a */
[----:B------:R-:W-:-:S08]  /*06f0*/  DMUL R24, R10, R10 ;  /* 0x0000000a0a187228 */ /* 0x000fd00000000000 */
[----:B------:R-:W-:Y:S01]  /*0700*/  DFMA R14, R24, UR4, R18 ;  /* 0x00000004180e7c2b */ /* 0x000fe20008000012 */
[----:B------:R-:W-:Y:S01]  /*0710*/  UMOV UR4, 0x75488a3f ;  /* 0x75488a3f00047882 */ /* 0x000fe20000000000 */
[----:B------:R-:W-:-:S06]  /*0720*/  UMOV UR5, 0x3ef3b20a ;  /* 0x3ef3b20a00057882 */ /* 0x000fcc0000000000 */
[----:B------:R-:W-:Y:S01]  /*0730*/  DFMA R14, R24, R14, UR4 ;  /* 0x00000004180e7e2b */ /* 0x000fe2000800000e */
[----:B------:R-:W-:Y:S01]  /*0740*/  UMOV UR4, 0xe4faecd5 ;  /* 0xe4faecd500047882 */ /* 0x000fe20000000000 */
[----:B------:R-:W-:-:S06]  /*0750*/  UMOV UR5, 0x3f1745cd ;  /* 0x3f1745cd00057882 */ /* 0x000fcc0000000000 */
[----:B------:R-:W-:Y:S01]  /*0760*/  DFMA R14, R24, R14, UR4 ;  /* 0x00000004180e7e2b */ /* 0x000fe2000800000e */
[----:B------:R-:W-:Y:S01]  /*0770*/  UMOV UR4, 0x258a578b ;  /* 0x258a578b00047882 */ /* 0x000fe20000000000 */
[----:B------:R-:W-:-:S06]  /*0780*/  UMOV UR5, 0x3f3c71c7 ;  /* 0x3f3c71c700057882 */ /* 0x000fcc0000000000 */
[----:B------:R-:W-:Y:S01]  /*0790*/  DFMA R22, R24, R14, UR4 ;  /* 0x0000000418167e2b */ /* 0x000fe2000800000e */
[----:B------:R-:W-:Y:S01]  /*07a0*/  UMOV UR4, 0x9242b910 ;  /* 0x9242b91000047882 */ /* 0x000fe20000000000 */
[----:B------:R-:W-:Y:S01]  /*07b0*/  UMOV UR5, 0x3f624924 ;  /* 0x3f62492400057882 */ /* 0x000fe20000000000 */
[----:B------:R-:W-:-:S05]  /*07c0*/  DADD R14, R12, -R10 ;  /* 0x000000000c0e7229 */ /* 0x000fca000000080a */
[----:B------:R-:W-:Y:S01]  /*07d0*/  DFMA R22, R24, R22, UR4 ;  /* 0x0000000418167e2b */ /* 0x000fe20008000016 */
[----:B------:R-:W-:Y:S01]  /*07e0*/  UMOV UR4, 0x99999dfb ;  /* 0x99999dfb00047882 */ /* 0x000fe20000000000 */
[----:B------:R-:W-:Y:S01]  /*07f0*/  UMOV UR5, 0x3f899999 ;  /* 0x3f89999900057882 */ /* 0x000fe20000000000 */
[----:B------:R-:W-:-:S05]  /*0800*/  DADD R14, R14, R14 ;  /* 0x000000000e0e7229 */ /* 0x000fca000000000e */
[----:B------:R-:W-:Y:S01]  /*0810*/  DFMA R22, R24, R22, UR4 ;  /* 0x0000000418167e2b */ /* 0x000fe20008000016 */
[----:B------:R-:W-:Y:S01]  /*0820*/  UMOV UR4, 0x55555555 ;  /* 0x5555555500047882 */ /* 0x000fe20000000000 */
[----:B------:R-:W-:Y:S01]  /*0830*/  UMOV UR5, 0x3fb55555 ;  /* 0x3fb5555500057882 */ /* 0x000fe20000000000 */
[----:B------:R-:W-:-:S05]  /*0840*/  DFMA R14, R12, -R10, R14 ;  /* 0x8000000a0c0e722b */ /* 0x000fca000000000e */
[----:B------:R-:W-:-:S03]  /*0850*/  DFMA R12, R24, R22, UR4 ;  /* 0x00000004180c7e2b */ /* 0x000fc60008000016 */
[----:B------:R-:W-:Y:S02]  /*0860*/  DMUL R14, R16, R14 ;  /* 0x0000000e100e7228 */ /* 0x000fe40000000000 */
[----:B------:R-:W-:-:S03]  /*0870*/  DMUL R16, R10, R10 ;  /* 0x0000000a0a107228 */ /* 0x000fc60000000000 */
[----:B------:R-:W-:Y:S01]  /*0880*/  DADD R18, -R12, UR4 ;  /* 0x000000040c127e29 */ /* 0x000fe20008000100 */
[----:B------:R-:W-:Y:S01]  /*0890*/  UMOV UR4, 0xb9e7b0 ;  /* 0x00b9e7b000047882 */ /* 0x000fe20000000000 */
[----:B------:R-:W-:-:S03]  /*08a0*/  UMOV UR5, 0x3c46a4cb ;  /* 0x3c46a4cb00057882 */ /* 0x000fc60000000000 */
[----:B------:R-:W-:-:S03]  /*08b0*/  DFMA R20, R10, R10, -R16 ;  /* 0x0000000a0a14722b */ /* 0x000fc60000000810 */
[----:B------:R-:W-:Y:S02]  /*08c0*/  DFMA R18, R24, R22, R18 ;  /* 0x000000161812722b */ /* 0x000fe40000000012 */
[----:B------:R-:W-:Y:S01]  /*08d0*/  DMUL R24, R10, R16 ;  /* 0x000000100a187228 */ /* 0x000fe20000000000 */
[----:B------:R-:W-:Y:S02]  /*08e0*/  VIADD R23, R15, 0x100000 ;  /* 0x001000000f177836 */ /* 0x000fe40000000000 */
[----:B------:R-:W-:-:S03]  /*08f0*/  IMAD.MOV.U32 R22, RZ, RZ, R14 ;  /* 0x000000ffff167224 */ /* 0x000fc600078e000e */
[----:B------:R-:W-:Y:S01]  /*0900*/  DADD R18, R18, -UR4 ;  /* 0x8000000412127e29 */ /* 0x000fe20008000000 */
[----:B------:R-:W-:Y:S01]  /*0910*/  UMOV UR4, 0x80000000 ;  /* 0x8000000000047882 */ /* 0x000fe20000000000 */
[----:B------:R-:W-:Y:S01]  /*0920*/  UMOV UR5, 0x43300000 ;  /* 0x4330000000057882 */ /* 0x000fe20000000000 */
[C---:B------:R-:W-:Y:S02]  /*0930*/  DFMA R22, R10.reuse, R22, R20 ;  /* 0x000000160a16722b */ /* 0x040fe40000000014 */
[----:B------:R-:W-:-:S08]  /*0940*/  DFMA R20, R10, R16, -R24 ;  /* 0x000000100a14722b */ /* 0x000fd00000000818 */
[----:B------:R-:W-:Y:S02]  /*0950*/  DFMA R20, R14, R16, R20 ;  /* 0x000000100e14722b */ /* 0x000fe40000000014 */
[----:B------:R-:W-:-:S06]  /*0960*/  DADD R16, R12, R18 ;  /* 0x000000000c107229 */ /* 0x000fcc0000000012 */
[----:B------:R-:W-:Y:S02]  /*0970*/  DFMA R20, R10, R22, R20 ;  /* 0x000000160a14722b */ /* 0x000fe40000000014 */
[----:B------:R-:W-:Y:S02]  /*0980*/  DADD R22, R12, -R16 ;  /* 0x000000000c167229 */ /* 0x000fe40000000810 */
[----:B------:R-:W-:-:S06]  /*0990*/  DMUL R12, R16, R24 ;  /* 0x00000018100c7228 */ /* 0x000fcc0000000000 */
[----:B------:R-:W-:Y:S02]  /*09a0*/  DADD R22, R18, R22 ;  /* 0x0000000012167229 */ /* 0x000fe40000000016 */
[----:B------:R-:W-:-:S08]  /*09b0*/  DFMA R18, R16, R24, -R12 ;  /* 0x000000181012722b */ /* 0x000fd0000000080c */
[----:B------:R-:W-:-:S08]  /*09c0*/  DFMA R18, R16, R20, R18 ;  /* 0x000000141012722b */ /* 0x000fd00000000012 */
[----:B------:R-:W-:-:S08]  /*09d0*/  DFMA R22, R22, R24, R18 ;  /* 0x000000181616722b */ /* 0x000fd00000000012 */
[----:B------:R-:W-:-:S08]  /*09e0*/  DADD R18, R12, R22 ;  /* 0x000000000c127229 */ /* 0x000fd00000000016 */
[--C-:B------:R-:W-:Y:S02]  /*09f0*/  DADD R16, R10, R18.reuse ;  /* 0x000000000a107229 */ /* 0x100fe40000000012 */
[----:B------:R-:W-:-:S06]  /*0a00*/  DADD R12, R12, -R18 ;  /* 0x000000000c0c7229 */ /* 0x000fcc0000000812 */
[----:B------:R-:W-:Y:S02]  /*0a10*/  DADD R10, R10, -R16 ;  /* 0x000000000a0a7229 */ /* 0x000fe40000000810 */
[----:B------:R-:W-:-:S06]  /*0a20*/  DADD R12, R22, R12 ;  /* 0x00000000160c7229 */ /* 0x000fcc000000000c */
[----:B------:R-:W-:-:S08]  /*0a30*/  DADD R10, R18, R10 ;  /* 0x00000000120a7229 */ /* 0x000fd0000000000a */
[----:B------:R-:W-:-:S08]  /*0a40*/  DADD R10, R12, R10 ;  /* 0x000000000c0a7229 */ /* 0x000fd0000000000a */
[----:B------:R-:W-:Y:S01]  /*0a50*/  DADD R14, R14, R10 ;  /* 0x000000000e0e7229 */ /* 0x000fe2000000000a */
[----:B------:R-:W-:Y:S01]  /*0a60*/  LOP3.LUT R10, R9, 0x80000000, RZ, 0x3c, !PT ;  /* 0x80000000090a7812 */ /* 0x000fe200078e3cff */
[----:B------:R-:W-:-:S06]  /*0a70*/  IMAD.MOV.U32 R11, RZ, RZ, 0x43300000 ;  /* 0x43300000ff0b7424 */ /* 0x000fcc00078e00ff */
[----:B------:R-:W-:Y:S02]  /*0a80*/  DADD R12, R16, R14 ;  /* 0x00000000100c7229 */ /* 0x000fe4000000000e */
[----:B------:R-:W-:Y:S01]  /*0a90*/  DADD R10, R10, -UR4 ;  /* 0x800000040a0a7e29 */ /* 0x000fe20008000000 */
[----:B------:R-:W-:Y:S01]  /*0aa0*/  UMOV UR4, 0xfefa39ef ;  /* 0xfefa39ef00047882 */ /* 0x000fe20000000000 */
[----:B------:R-:W-:-:S04]  /*0ab0*/  UMOV UR5, 0x3fe62e42 ;  /* 0x3fe62e4200057882 */ /* 0x000fc80000000000 */
[--C-:B------:R-:W-:Y:S02]  /*0ac0*/  DADD R16, R16, -R12.reuse ;  /* 0x0000000010107229 */ /* 0x100fe4000000080c */
[----:B------:R-:W-:-:S06]  /*0ad0*/  DFMA R8, R10, UR4, R12 ;  /* 0x000000040a087c2b */ /* 0x000fcc000800000c */
[----:B------:R-:W-:Y:S02]  /*0ae0*/  DADD R16, R14, R16 ;  /* 0x000000000e107229 */ /* 0x000fe40000000010 */
[----:B------:R-:W-:-:S08]  /*0af0*/  DFMA R18, R10, -UR4, R8 ;  /* 0x800000040a127c2b */ /* 0x000fd00008000008 */
[----:B------:R-:W-:-:S08]  /*0b00*/  DADD R18, -R12, R18 ;  /* 0x000000000c127229 */ /* 0x000fd00000000112 */
[----:B------:R-:W-:-:S08]  /*0b10*/  DADD R14, R16, -R18 ;  /* 0x00000000100e7229 */ /* 0x000fd00000000812 */
[----:B------:R-:W-:Y:S01]  /*0b20*/  DFMA R14, R10, UR8, R14 ;  /* 0x000000080a0e7c2b */ /* 0x000fe2000800000e */
[C---:B------:R-:W-:Y:S01]  /*0b30*/  IMAD.SHL.U32 R10, R5.reuse, 0x2, RZ ;  /* 0x00000002050a7824 */ /* 0x040fe200078e00ff */
[----:B------:R-:W-:-:S04]  /*0b40*/  LOP3.LUT R11, R5, 0xff0fffff, RZ, 0xc0, !PT ;  /* 0xff0fffff050b7812 */ /* 0x000fc800078ec0ff */
[----:B------:R-:W-:Y:S02]  /*0b50*/  ISETP.GT.U32.AND P1, PT, R10, -0x2000001, PT ;  /* 0xfdffffff0a00780c */ /* 0x000fe40003f24070 */
[----:B------:R-:W-:Y:S01]  /*0b60*/  DADD R12, R8, R14 ;  /* 0x00000000080c7229 */ /* 0x000fe2000000000e */
[----:B------:R-:W-:Y:S01]  /*0b70*/  IMAD.MOV.U32 R10, RZ, RZ, R4 ;  /* 0x000000ffff0a7224 */ /* 0x000fe200078e0004 */
[----:B------:R-:W-:-:S06]  /*0b80*/  SEL R11, R11, R5, P1 ;  /* 0x000000050b0b7207 */ /* 0x000fcc0000800000 */
[----:B------:R-:W-:Y:S02]  /*0b90*/  DADD R16, R8, -R12 ;  /* 0x0000000008107229 */ /* 0x000fe4000000080c */
[----:B------:R-:W-:-:S06]  /*0ba0*/  DMUL R8, R12, R10 ;  /* 0x0000000a0c087228 */ /* 0x000fcc0000000000 */
[----:B------:R-:W-:Y:S02]  /*0bb0*/  DADD R16, R14, R16 ;  /* 0x000000000e107229 */ /* 0x000fe40000000010 */
[----:B------:R-:W-:-:S08]  /*0bc0*/  DFMA R12, R12, R10, -R8 ;  /* 0x0000000a0c0c722b */ /* 0x000fd00000000808 */
[----:B------:R-:W-:Y:S01]  /*0bd0*/  DFMA R16, R16, R10, R12 ;  /* 0x0000000a1010722b */ /* 0x000fe2000000000c */
[----:B------:R-:W-:Y:S02]  /*0be0*/  IMAD.MOV.U32 R10, RZ, RZ, 0x652b82fe ;  /* 0x652b82feff0a7424 */ /* 0x000fe400078e00ff */
[----:B------:R-:W-:-:S05]  /*0bf0*/  IMAD.MOV.U32 R11, RZ, RZ, 0x3ff71547 ;  /* 0x3ff71547ff0b7424 */ /* 0x000fca00078e00ff */
[----:B------:R-:W-:-:S08]  /*0c00*/  DADD R12, R8, R16 ;  /* 0x00000000080c7229 */ /* 0x000fd00000000010 */
[----:B------:R-:W-:Y:S02]  /*0c10*/  DFMA R10, R12, R10, 6.75539944105574400000e+15 ;  /* 0x433800000c0a742b */ /* 0x000fe4000000000a */
[----:B------:R-:W-:Y:S01]  /*0c20*/  FSETP.GEU.AND P1, PT, |R13|, 4.1917929649353027344, PT ;  /* 0x4086232b0d00780b */ /* 0x000fe20003f2e200 */
[----:B------:R-:W-:-:S05]  /*0c30*/  DADD R8, R8, -R12 ;  /* 0x0000000008087229 */ /* 0x000fca000000080c */
[----:B------:R-:W-:-:S03]  /*0c40*/  DADD R14, R10, -6.75539944105574400000e+15 ;  /* 0xc33800000a0e7429 */ /* 0x000fc60000000000 */
[----:B------:R-:W-:-:S05]  /*0c50*/  DADD R16, R16, R8 ;  /* 0x0000000010107229 */ /* 0x000fca0000000008 */
[----:B------:R-:W-:Y:S01]  /*0c60*/  DFMA R18, R14, -UR4, R12 ;  /* 0x800000040e127c2b */ /* 0x000fe2000800000c */
[----:B------:R-:W-:Y:S01]  /*0c70*/  UMOV UR4, 0x3b39803f ;  /* 0x3b39803f00047882 */ /* 0x000fe20000000000 */
[----:B------:R-:W-:-:S06]  /*0c80*/  UMOV UR5, 0x3c7abc9e ;  /* 0x3c7abc9e00057882 */ /* 0x000fcc0000000000 */
[----:B------:R-:W-:Y:S01]  /*0c90*/  DFMA R14, R14, -UR4, R18 ;  /* 0x800000040e0e7c2b */ /* 0x000fe20008000012 */
[----:B------:R-:W-:Y:S01]  /*0ca0*/  UMOV UR4, 0x69ce2bdf ;  /* 0x69ce2bdf00047882 */ /* 0x000fe20000000000 */
[----:B------:R-:W-:Y:S01]  /*0cb0*/  IMAD.MOV.U32 R18, RZ, RZ, -0x35dec16 ;  /* 0xfca213eaff127424 */ /* 0x000fe200078e00ff */
[----:B------:R-:W-:Y:S01]  /*0cc0*/  UMOV UR5, 0x3e5ade15 ;  /* 0x3e5ade1500057882 */ /* 0x000fe20000000000 */
[----:B------:R-:W-:-:S06]  /*0cd0*/  IMAD.MOV.U32 R19, RZ, RZ, 0x3e928af3 ;  /* 0x3e928af3ff137424 */ /* 0x000fcc00078e00ff */
        /* <DEDUP_REMOVED lines=24> */
[----:B------:R-:W-:-:S08]  /*0e60*/  DFMA R18, R14, R18, UR4 ;  /* 0x000000040e127e2b */ /* 0x000fd00008000012 */
[----:B------:R-:W-:-:S08]  /*0e70*/  DFMA R18, R14, R18, 1 ;  /* 0x3ff000000e12742b */ /* 0x000fd00000000012 */
[----:B------:R-:W-:-:S10]  /*0e80*/  DFMA R14, R14, R18, 1 ;  /* 0x3ff000000e0e742b */ /* 0x000fd40000000012 */
[----:B------:R-:W-:Y:S02]  /*0e90*/  IMAD R9, R10, 0x100000, R15 ;  /* 0x001000000a097824 */ /* 0x000fe400078e020f */
[----:B------:R-:W-:Y:S01]  /*0ea0*/  IMAD.MOV.U32 R8, RZ, RZ, R14 ;  /* 0x000000ffff087224 */ /* 0x000fe200078e000e */
[----:B------:R-:W-:Y:S06]  /*0eb0*/  @!P1 BRA `(.L_x_17) ;  /* 0x0000000000309947 */ /* 0x000fec0003800000 */
[----:B------:R-:W-:Y:S01]  /*0ec0*/  FSETP.GEU.AND P2, PT, |R13|, 4.2275390625, PT ;  /* 0x408748000d00780b */ /* 0x000fe20003f4e200 */
[C---:B------:R-:W-:Y:S02]  /*0ed0*/  DADD R18, R12.reuse, +INF ;  /* 0x7ff000000c127429 */ /* 0x040fe40000000000 */
[----:B------:R-:W-:-:S08]  /*0ee0*/  DSETP.GEU.AND P1, PT, R12, RZ, PT ;  /* 0x000000ff0c00722a */ /* 0x000fd00003f2e000 */
[----:B------:R-:W-:Y:S02]  /*0ef0*/  FSEL R9, R19, RZ, P1 ;  /* 0x000000ff13097208 */ /* 0x000fe40000800000 */
[----:B------:R-:W-:-:S04]  /*0f00*/  @!P2 LEA.HI R8, R10, R10, RZ, 0x1 ;  /* 0x0000000a0a08a211 */ /* 0x000fc800078f08ff */
[----:B------:R-:W-:Y:S02]  /*0f10*/  @!P2 SHF.R.S32.HI R11, RZ, 0x1, R8 ;  /* 0x00000001ff0ba819 */ /* 0x000fe40000011408 */
[----:B------:R-:W-:-:S03]  /*0f20*/  FSEL R8, R18, RZ, P1 ;  /* 0x000000ff12087208 */ /* 0x000fc60000800000 */
[----:B------:R-:W-:Y:S02]  /*0f30*/  @!P2 IMAD.IADD R10, R10, 0x1, -R11 ;  /* 0x000000010a0aa824 */ /* 0x000fe400078e0a0b */
[----:B------:R-:W-:-:S03]  /*0f40*/  @!P2 IMAD R15, R11, 0x100000, R15 ;  /* 0x001000000b0fa824 */ /* 0x000fc600078e020f */
[----:B------:R-:W-:Y:S01]  /*0f50*/  @!P2 LEA R11, R10, 0x3ff00000, 0x14 ;  /* 0x3ff000000a0ba811 */ /* 0x000fe200078ea0ff */
[----:B------:R-:W-:-:S06]  /*0f60*/  @!P2 IMAD.MOV.U32 R10, RZ, RZ, RZ ;  /* 0x000000ffff0aa224 */ /* 0x000fcc00078e00ff */
[----:B------:R-:W-:-:S11]  /*0f70*/  @!P2 DMUL R8, R14, R10 ;  /* 0x0000000a0e08a228 */ /* 0x000fd60000000000 */
.L_x_17:
[----:B------:R-:W-:Y:S02]  /*0f80*/  DFMA R16, R16, R8, R8 ;  /* 0x000000081010722b */ /* 0x000fe40000000008 */
[----:B------:R-:W-:-:S08]  /*0f90*/  DSETP.NEU.AND P1, PT, |R8|, +INF , PT ;  /* 0x7ff000000800742a */ /* 0x000fd00003f2d200 */
[----:B------:R-:W-:Y:S01]  /*0fa0*/  FSEL R13, R8, R16, !P1 ;  /* 0x00000010080d7208 */ /* 0x000fe20004800000 */
[----:B------:R-:W-:Y:S01]  /*0fb0*/  IMAD.MOV.U32 R8, RZ, RZ, R0 ;  /* 0x000000ffff087224 */ /* 0x000fe200078e0000 */
[----:B------:R-:W-:Y:S01]  /*0fc0*/  FSEL R16, R9, R17, !P1 ;  /* 0x0000001109107208 */ /* 0x000fe20004800000 */
[----:B------:R-:W-:-:S04]  /*0fd0*/  IMAD.MOV.U32 R9, RZ, RZ, 0x0 ;  /* 0x00000000ff097424 */ /* 0x000fc800078e00ff */
[----:B------:R-:W-:Y:S05]  /*0fe0*/  RET.REL.NODEC R8 `(_Z12compute_fluxPKdPdii) ;  /* 0xfffffff008047950 */ /* 0x000fea0003c3ffff */
.L_x_18:
        /* <DEDUP_REMOVED lines=9> */
.L_x_51:


//--------------------- .text._Z9compute_uPKdPddi --------------------------
	.section	.text._Z9compute_uPKdPddi,"ax",@progbits
	.align	128
        .global         _Z9compute_uPKdPddi
        .type           _Z9compute_uPKdPddi,@function
        .size           _Z9compute_uPKdPddi,(.L_x_52 - _Z9compute_uPKdPddi)
        .other          _Z9compute_uPKdPddi,@"STO_CUDA_ENTRY STV_DEFAULT"
_Z9compute_uPKdPddi:
.text._Z9compute_uPKdPddi:
        /* <DEDUP_REMOVED lines=68> */
[----:B------:R-:W-:Y:S05]  /*0440*/  CALL.REL.NOINC `($__internal_1_$__cuda_sm20_div_rn_f64_full) ;  /* 0x0000000000147944 */ /* 0x000fea0003c00000 */
.L_x_20:
[----:B------:R-:W-:Y:S05]  /*0450*/  BSYNC.RECONVERGENT B0 ;  /* 0x0000000000007941 */ /* 0x000fea0003800200 */
.L_x_19:
[----:B------:R-:W0:Y:S02]  /*0460*/  LDC.64 R4, c[0x0][0x388] ;  /* 0x0000e200ff047b82 */ /* 0x000e240000000a00 */
[----:B0-----:R-:W-:-:S05]  /*0470*/  IMAD.WIDE R4, R0, 0x8, R4 ;  /* 0x0000000800047825 */ /* 0x001fca00078e0204 */
[----:B------:R-:W-:Y:S01]  /*0480*/  STG.E.64 desc[UR4][R4.64], R2 ;  /* 0x0000000204007986 */ /* 0x000fe2000c101b04 */
[----:B------:R-:W-:Y:S05]  /*0490*/  EXIT ;  /* 0x000000000000794d */ /* 0x000fea0003800000 */
        .weak           $__internal_1_$__cuda_sm20_div_rn_f64_full
        .type           $__internal_1_$__cuda_sm20_div_rn_f64_full,@function
        .size           $__internal_1_$__cuda_sm20_div_rn_f64_full,(.L_x_52 - $__internal_1_$__cuda_sm20_div_rn_f64_full)
$__internal_1_$__cuda_sm20_div_rn_f64_full:
        /* <DEDUP_REMOVED lines=69> */
.L_x_22:
        /* <DEDUP_REMOVED lines=16> */
.L_x_25:
[----:B------:R-:W-:Y:S01]  /*09f0*/  LOP3.LUT R13, R7, 0x80000, RZ, 0xfc, !PT ;  /* 0x00080000070d7812 */ /* 0x000fe200078efcff */
[----:B------:R-:W-:Y:S01]  /*0a00*/  IMAD.MOV.U32 R12, RZ, RZ, R6 ;  /* 0x000000ffff0c7224 */ /* 0x000fe200078e0006 */
[----:B------:R-:W-:Y:S06]  /*0a10*/  BRA `(.L_x_23) ;  /* 0x0000000000087947 */ /* 0x000fec0003800000 */
.L_x_24:
[----:B------:R-:W-:Y:S01]  /*0a20*/  LOP3.LUT R13, R5, 0x80000, RZ, 0xfc, !PT ;  /* 0x00080000050d7812 */ /* 0x000fe200078efcff */
[----:B------:R-:W-:-:S07]  /*0a30*/  IMAD.MOV.U32 R12, RZ, RZ, R4 ;  /* 0x000000ffff0c7224 */ /* 0x000fce00078e0004 */
.L_x_23:
[----:B------:R-:W-:Y:S05]  /*0a40*/  BSYNC.RECONVERGENT B1 ;  /* 0x0000000000017941 */ /* 0x000fea0003800200 */
.L_x_21:
[----:B------:R-:W-:Y:S02]  /*0a50*/  IMAD.MOV.U32 R11, RZ, RZ, 0x0 ;  /* 0x00000000ff0b7424 */ /* 0x000fe400078e00ff */
[----:B------:R-:W-:Y:S02]  /*0a60*/  IMAD.MOV.U32 R2, RZ, RZ, R12 ;  /* 0x000000ffff027224 */ /* 0x000fe400078e000c */
[----:B------:R-:W-:Y:S01]  /*0a70*/  IMAD.MOV.U32 R3, RZ, RZ, R13 ;  /* 0x000000ffff037224 */ /* 0x000fe200078e000d */
[----:B------:R-:W-:Y:S06]  /*0a80*/  RET.REL.NODEC R10 `(_Z9compute_uPKdPddi) ;  /* 0xfffffff40a5c7950 */ /* 0x000fec0003c3ffff */
.L_x_26:
        /* <DEDUP_REMOVED lines=15> */
.L_x_52:


//--------------------- .text._Z9add_noisePdP17curandStateXORWOWddi --------------------------
	.section	.text._Z9add_noisePdP17curandStateXORWOWddi,"ax",@progbits
	.align	128
        .global         _Z9add_noisePdP17curandStateXORWOWddi
        .type           _Z9add_noisePdP17curandStateXORWOWddi,@function
        .size           _Z9add_noisePdP17curandStateXORWOWddi,(.L_x_53 - _Z9add_noisePdP17curandStateXORWOWddi)
        .other          _Z9add_noisePdP17curandStateXORWOWddi,@"STO_CUDA_ENTRY STV_DEFAULT"
_Z9add_noisePdP17curandStateXORWOWddi:
.text._Z9add_noisePdP17curandStateXORWOWddi:
        /* <DEDUP_REMOVED lines=10> */
[----:B0-----:R-:W-:-:S05]  /*00a0*/  IMAD.WIDE R6, R0, 0x30, R6 ;  /* 0x0000003000067825 */ /* 0x001fca00078e0206 */
[----:B-1----:R-:W2:Y:S01]  /*00b0*/  LDG.E R2, desc[UR6][R6.64+0x1c] ;  /* 0x00001c0606027981 */ /* 0x002ea2000c1e1900 */
[----:B------:R-:W-:Y:S01]  /*00c0*/  BSSY.RECONVERGENT B0, `(.L_x_27) ;  /* 0x00000f2000007945 */ /* 0x000fe20003800200 */
[----:B--2---:R-:W-:-:S13]  /*00d0*/  ISETP.NE.AND P0, PT, R2, 0x1, PT ;  /* 0x000000010200780c */ /* 0x004fda0003f05270 */
[----:B------:R-:W-:Y:S05]  /*00e0*/  @!P0 BRA `(.L_x_28) ;  /* 0x0000000c00b48947 */ /* 0x000fea0003800000 */
[----:B------:R-:W2:Y:S04]  /*00f0*/  LDG.E.64 R12, desc[UR6][R6.64] ;  /* 0x00000006060c7981 */ /* 0x000ea8000c1e1b00 */
[----:B------:R-:W3:Y:S04]  /*0100*/  LDG.E.64 R4, desc[UR6][R6.64+0x10] ;  /* 0x0000100606047981 */ /* 0x000ee8000c1e1b00 */
[----:B------:R-:W4:Y:S01]  /*0110*/  LDG.E.64 R2, desc[UR6][R6.64+0x8] ;  /* 0x0000080606027981 */ /* 0x000f22000c1e1b00 */
[----:B------:R-:W-:Y:S01]  /*0120*/  BSSY.RECONVERGENT B1, `(.L_x_29) ;  /* 0x000007f000017945 */ /* 0x000fe20003800200 */
[----:B--2---:R-:W-:Y:S01]  /*0130*/  SHF.R.U32.HI R8, RZ, 0x2, R13 ;  /* 0x00000002ff087819 */ /* 0x004fe2000001160d */
[----:B------:R-:W-:-:S03]  /*0140*/  VIADD R20, R12, 0x161f14 ;  /* 0x00161f140c147836 */ /* 0x000fc60000000000 */
[----:B------:R-:W-:Y:S01]  /*0150*/  LOP3.LUT R8, R8, R13, RZ, 0x3c, !PT ;  /* 0x0000000d08087212 */ /* 0x000fe200078e3cff */
[----:B---3--:R-:W-:Y:S01]  /*0160*/  IMAD.SHL.U32 R9, R5, 0x10, RZ ;  /* 0x0000001005097824 */ /* 0x008fe200078e00ff */
[----:B------:R-:W-:Y:S01]  /*0170*/  SHF.R.U32.HI R15, RZ, 0x2, R4 ;  /* 0x00000002ff0f7819 */ /* 0x000fe20000011604 */
[----:B------:R-:W-:Y:S01]  /*0180*/  IMAD.MOV.U32 R21, RZ, RZ, R5 ;  /* 0x000000ffff157224 */ /* 0x000fe200078e0005 */
[----:B----4-:R-:W-:Y:S01]  /*0190*/  SHF.R.U32.HI R11, RZ, 0x2, R2 ;  /* 0x00000002ff0b7819 */ /* 0x010fe20000011602 */
[C---:B------:R-:W-:Y:S01]  /*01a0*/  IMAD.SHL.U32 R10, R8.reuse, 0x2, RZ ;  /* 0x00000002080a7824 */ /* 0x040fe200078e00ff */
[----:B------:R-:W-:Y:S02]  /*01b0*/  LOP3.LUT R15, R15, R4, RZ, 0x3c, !PT ;  /* 0x000000040f0f7212 */ /* 0x000fe400078e3cff */
[----:B------:R-:W-:Y:S01]  /*01c0*/  LOP3.LUT R11, R11, R2, RZ, 0x3c, !PT ;  /* 0x000000020b0b7212 */ /* 0x000fe200078e3cff */
[----:B------:R0:W-:Y:S01]  /*01d0*/  STG.E.64 desc[UR6][R6.64], R20 ;  /* 0x0000001406007986 */ /* 0x0001e2000c101b06 */
[----:B------:R-:W-:-:S03]  /*01e0*/  LOP3.LUT R10, R8, R10, R9, 0x96, !PT ;  /* 0x0000000a080a7212 */ /* 0x000fc600078e9609 */
[----:B------:R-:W-:Y:S01]  /*01f0*/  IMAD.SHL.U32 R8, R11, 0x2, RZ ;  /* 0x000000020b087824 */ /* 0x000fe200078e00ff */
[----:B------:R-:W-:-:S04]  /*0200*/  LOP3.LUT R10, R10, R5, RZ, 0x3c, !PT ;  /* 0x000000050a0a7212 */ /* 0x000fc800078e3cff */
[----:B------:R-:W-:Y:S01]  /*0210*/  IADD3 R13, PT, PT, R12, 0x587c5, R10 ;  /* 0x000587c50c0d7810 */ /* 0x000fe20007ffe00a */
[----:B------:R-:W-:-:S05]  /*0220*/  IMAD.SHL.U32 R2, R10, 0x10, RZ ;  /* 0x000000100a027824 */ /* 0x000fca00078e00ff */
[----:B------:R-:W-:Y:S02]  /*0230*/  LOP3.LUT R11, R11, R8, R2, 0x96, !PT ;  /* 0x000000080b0b7212 */ /* 0x000fe400078e9602 */
[----:B------:R-:W-:Y:S02]  /*0240*/  SHF.R.U32.HI R2, RZ, 0x2, R3 ;  /* 0x00000002ff027819 */ /* 0x000fe40000011603 */
[----:B------:R-:W-:Y:S02]  /*0250*/  LOP3.LUT R11, R11, R10, RZ, 0x3c, !PT ;  /* 0x0000000a0b0b7212 */ /* 0x000fe400078e3cff */
[----:B------:R-:W-:Y:S02]  /*0260*/  LOP3.LUT R2, R2, R3, RZ, 0x3c, !PT ;  /* 0x0000000302027212 */ /* 0x000fe400078e3cff */
[----:B------:R-:W-:Y:S01]  /*0270*/  IADD3 R8, PT, PT, R12, 0xb0f8a, R11 ;  /* 0x000b0f8a0c087810 */ /* 0x000fe20007ffe00b */
[----:B------:R-:W-:Y:S01]  /*0280*/  IMAD.SHL.U32 R3, R11, 0x10, RZ ;  /* 0x000000100b037824 */ /* 0x000fe200078e00ff */
[----:B------:R0:W-:Y:S03]  /*0290*/  STG.E.64 desc[UR6][R6.64+0x8], R10 ;  /* 0x0000080a06007986 */ /* 0x0001e6000c101b06 */
[----:B------:R-:W-:-:S03]  /*02a0*/  IMAD.WIDE.U32 R8, R8, 0x200000, RZ ;  /* 0x0020000008087825 */ /* 0x000fc600078e00ff */
[----:B------:R-:W-:Y:S01]  /*02b0*/  LOP3.LUT R8, R8, R13, RZ, 0x3c, !PT ;  /* 0x0000000d08087212 */ /* 0x000fe200078e3cff */
[----:B------:R-:W-:-:S03]  /*02c0*/  IMAD.SHL.U32 R13, R2, 0x2, RZ ;  /* 0x00000002020d7824 */ /* 0x000fc600078e00ff */
[----:B------:R-:W1:Y:S02]  /*02d0*/  I2F.F64.U64 R16, R8 ;  /* 0x0000000800107312 */ /* 0x000e640000301800 */
[----:B------:R-:W-:Y:S01]  /*02e0*/  LOP3.LUT R14, R2, R13, R3, 0x96, !PT ;  /* 0x0000000d020e7212 */ /* 0x000fe200078e9603 */
[----:B------:R-:W-:Y:S02]  /*02f0*/  HFMA2 R2, -RZ, RZ, 0, 0 ;  /* 0x00000000ff027431 */ /* 0x000fe400000001ff */
[----:B------:R-:W-:Y:S01]  /*0300*/  IMAD.MOV.U32 R3, RZ, RZ, 0x3ca00000 ;  /* 0x3ca00000ff037424 */ /* 0x000fe200078e00ff */
[----:B------:R-:W-:Y:S01]  /*0310*/  LOP3.LUT R14, R14, R11, RZ, 0x3c, !PT ;  /* 0x0000000b0e0e7212 */ /* 0x000fe200078e3cff */
[----:B------:R-:W-:-:S04]  /*0320*/  IMAD.SHL.U32 R13, R15, 0x2, RZ ;  /* 0x000000020f0d7824 */ /* 0x000fc800078e00ff */
[----:B------:R-:W-:Y:S01]  /*0330*/  IMAD.SHL.U32 R4, R14, 0x10, RZ ;  /* 0x000000100e047824 */ /* 0x000fe200078e00ff */
[----:B-1----:R-:W-:-:S04]  /*0340*/  DFMA R16, R16, R2, 5.5511151231257827021e-17 ;  /* 0x3c9000001010742b */ /* 0x002fc80000000002 */
[----:B------:R-:W-:Y:S02]  /*0350*/  LOP3.LUT R15, R15, R13, R4, 0x96, !PT ;  /* 0x0000000d0f0f7212 */ /* 0x000fe400078e9604 */
[----:B------:R-:W-:Y:S02]  /*0360*/  IADD3 R13, PT, PT, R12, 0x10974f, R14 ;  /* 0x0010974f0c0d7810 */ /* 0x000fe40007ffe00e */
[----:B------:R-:W-:Y:S02]  /*0370*/  LOP3.LUT R15, R15, R14, RZ, 0x3c, !PT ;  /* 0x0000000e0f0f7212 */ /* 0x000fe400078e3cff */
[----:B------:R-:W-:Y:S01]  /*0380*/  ISETP.GT.AND P0, PT, R17, 0xfffff, PT ;  /* 0x000fffff1100780c */ /* 0x000fe20003f04270 */
[----:B------:R-:W-:Y:S01]  /*0390*/  IMAD.MOV.U32 R8, RZ, RZ, R16 ;  /* 0x000000ffff087224 */ /* 0x000fe200078e0010 */
[----:B------:R-:W-:Y:S01]  /*03a0*/  MOV R9, R17 ;  /* 0x0000001100097202 */ /* 0x000fe20000000f00 */
[----:B------:R-:W-:Y:S01]  /*03b0*/  IMAD.IADD R18, R15, 0x1, R20 ;  /* 0x000000010f127824 */ /* 0x000fe200078e0214 */
[----:B------:R0:W-:Y:S01]  /*03c0*/  STG.E.64 desc[UR6][R6.64+0x10], R14 ;  /* 0x0000100e06007986 */ /* 0x0001e2000c101b06 */
[----:B------:R-:W-:-:S02]  /*03d0*/  IMAD.MOV.U32 R5, RZ, RZ, R17 ;  /* 0x000000ffff057224 */ /* 0x000fc400078e0011 */
[----:B------:R-:W-:-:S03]  /*03e0*/  IMAD.WIDE.U32 R18, R18, 0x200000, RZ ;  /* 0x0020000012127825 */ /* 0x000fc600078e00ff */
[----:B------:R-:W-:-:S03]  /*03f0*/  LOP3.LUT R18, R18, R13, RZ, 0x3c, !PT ;  /* 0x0000000d12127212 */ /* 0x000fc600078e3cff */
[----:B------:R-:W-:Y:S01]  /*0400*/  @!P0 DMUL R8, R8, 1.80143985094819840000e+16 ;  /* 0x4350000008088828 */ /* 0x000fe20000000000 */
[----:B------:R-:W1:Y:S09]  /*0410*/  I2F.F64.U64 R12, R18 ;  /* 0x00000012000c7312 */ /* 0x000e720000301800 */
[----:B------:R-:W-:-:S02]  /*0420*/  @!P0 IMAD.MOV.U32 R5, RZ, RZ, R9 ;  /* 0x000000ffff058224 */ /* 0x000fc400078e0009 */
[----:B------:R-:W-:Y:S02]  /*0430*/  @!P0 IMAD.MOV.U32 R16, RZ, RZ, R8 ;  /* 0x000000ffff108224 */ /* 0x000fe400078e0008 */
[----:B------:R-:W-:Y:S01]  /*0440*/  VIADD R4, R5, 0xffffffff ;  /* 0xffffffff05047836 */ /* 0x000fe20000000000 */
[----:B-1----:R-:W-:-:S04]  /*0450*/  DFMA R2, R12, 2.2204460492503130808e-16, R2 ;  /* 0x3cb000000c02782b */ /* 0x002fc80000000002 */
[----:B------:R-:W-:Y:S01]  /*0460*/  ISETP.GT.U32.AND P1, PT, R4, 0x7feffffe, PT ;  /* 0x7feffffe0400780c */ /* 0x000fe20003f24070 */
[----:B------:R-:W-:Y:S01]  /*0470*/  IMAD.MOV.U32 R4, RZ, RZ, -0x3ff ;  /* 0xfffffc01ff047424 */ /* 0x000fe200078e00ff */
[----:B------:R-:W-:-:S11]  /*0480*/  @!P0 MOV R4, 0xfffffbcb ;  /* 0xfffffbcb00048802 */ /* 0x000fd60000000f00 */
[----:B0-----:R-:W-:Y:S05]  /*0490*/  @P1 BRA `(.L_x_30) ;  /* 0x0000000400041947 */ /* 0x001fea0003800000 */
[----:B------:R-:W-:Y:S01]  /*04a0*/  LOP3.LUT R8, R5, 0xfffff, RZ, 0xc0, !PT ;  /* 0x000fffff05087812 */ /* 0x000fe200078ec0ff */
[----:B------:R-:W-:Y:S01]  /*04b0*/  IMAD.MOV.U32 R10, RZ, RZ, RZ ;  /* 0x000000ffff0a7224 */ /* 0x000fe200078e00ff */
[----:B------:R-:W-:Y:S01]  /*04c0*/  MOV R18, 0x8b7a8b04 ;  /* 0x8b7a8b0400127802 */ /* 0x000fe20000000f00 */
[----:B------:R-:W-:Y:S01]  /*04d0*/  IMAD.MOV.U32 R19, RZ, RZ, 0x3ed0ee25 ;  /* 0x3ed0ee25ff137424 */ /* 0x000fe200078e00ff */
[----:B------:R-:W-:Y:S01]  /*04e0*/  LOP3.LUT R9, R8, 0x3ff00000, RZ, 0xfc, !PT ;  /* 0x3ff0000008097812 */ /* 0x000fe200078efcff */
[----:B------:R-:W-:Y:S01]  /*04f0*/  IMAD.MOV.U32 R8, RZ, RZ, R16 ;  /* 0x000000ffff087224 */ /* 0x000fe200078e0010 */
[----:B------:R-:W-:Y:S01]  /*0500*/  UMOV UR4, 0x3ae80f1e ;  /* 0x3ae80f1e00047882 */ /* 0x000fe20000000000 */
[----:B------:R-:W-:Y:S01]  /*0510*/  UMOV UR5, 0x3eb1380b ;  /* 0x3eb1380b00057882 */ /* 0x000fe20000000000 */
[----:B------:R-:W-:Y:S01]  /*0520*/  ISETP.GE.U32.AND P0, PT, R9, 0x3ff6a09f, PT ;  /* 0x3ff6a09f0900780c */ /* 0x000fe20003f06070 */
[----:B------:R-:W-:Y:S01]  /*0530*/  IMAD.MOV.U32 R21, RZ, RZ, 0x43300000 ;  /* 0x43300000ff157424 */ /* 0x000fe200078e00ff */
[----:B------:R-:W-:Y:S01]  /*0540*/  LEA.HI R20, R5, R4, RZ, 0xc ;  /* 0x0000000405147211 */ /* 0x000fe200078f60ff */
[----:B------:R-:W-:Y:S01]  /*0550*/  UMOV UR8, 0x80000000 ;  /* 0x8000000000087882 */ /* 0x000fe20000000000 */
[----:B------:R-:W-:-:S09]  /*0560*/  UMOV UR9, 0x43300000 ;  /* 0x4330000000097882 */ /* 0x000fd20000000000 */
[----:B------:R-:W-:Y:S02]  /*0570*/  @P0 VIADD R11, R9, 0xfff00000 ;  /* 0xfff00000090b0836 */ /* 0x000fe40000000000 */
[----:B------:R-:W-:Y:S02]  /*0580*/  @P0 VIADD R20, R20, 0x1 ;  /* 0x0000000114140836 */ /* 0x000fe40000000000 */
[----:B------:R-:W-:-:S03]  /*0590*/  @P0 IMAD.MOV.U32 R9, RZ, RZ, R11 ;  /* 0x000000ffff090224 */ /* 0x000fc600078e000b */
[----:B------:R-:W-:-:S03]  /*05a0*/  LOP3.LUT R20, R20, 0x80000000, RZ, 0x3c, !PT ;  /* 0x8000000014147812 */ /* 0x000fc600078e3cff */
        /* <DEDUP_REMOVED lines=8> */
[----:B------:R-:W-:Y:S02]  /*0630*/  DMUL R14, R12, R12 ;  /* 0x0000000c0c0e7228 */ /* 0x000fe40000000000 */
[----:B------:R-:W-:-:S06]  /*0640*/  DADD R4, R8, -R12 ;  /* 0x0000000008047229 */ /* 0x000fcc000000080c */
[----:B------:R-:W-:Y:S01]  /*0650*/  DFMA R16, R14, UR4, R18 ;  /* 0x000000040e107c2b */ /* 0x000fe20008000012 */
[----:B------:R-:W-:Y:S01]  /*0660*/  UMOV UR4, 0x9f02676f ;  /* 0x9f02676f00047882 */ /* 0x000fe20000000000 */
[----:B------:R-:W-:Y:S01]  /*0670*/  UMOV UR5, 0x3ef3b266 ;  /* 0x3ef3b26600057882 */ /* 0x000fe20000000000 */
[----:B------:R-:W-:Y:S02]  /*0680*/  DADD R18, R4, R4 ;  /* 0x0000000004127229 */ /* 0x000fe40000000004 */
[----:B------:R-:W-:Y:S01]  /*0690*/  DADD R4, R20, -UR8 ;  /* 0x8000000814047e29 */ /* 0x000fe20008000000 */
[----:B------:R-:W-:Y:S01]  /*06a0*/  UMOV UR8, 0xfefa39ef ;  /* 0xfefa39ef00087882 */ /* 0x000fe20000000000 */
[----:B------:R-:W-:Y:S01]  /*06b0*/  UMOV UR9, 0x3fe62e42 ;  /* 0x3fe62e4200097882 */ /* 0x000fe20000000000 */
[----:B------:R-:W-:Y:S01]  /*06c0*/  DFMA R16, R14, R16, UR4 ;  /* 0x000000040e107e2b */ /* 0x000fe20008000010 */
[----:B------:R-:W-:Y:S01]  /*06d0*/  UMOV UR4, 0xa9ab0956 ;  /* 0xa9ab095600047882 */ /* 0x000fe20000000000 */
[----:B------:R-:W-:Y:S01]  /*06e0*/  UMOV UR5, 0x3f1745cb ;  /* 0x3f1745cb00057882 */ /* 0x000fe20000000000 */
[----:B------:R-:W-:-:S02]  /*06f0*/  DFMA R18, R8, -R12, R18 ;  /* 0x8000000c0812722b */ /* 0x000fc40000000012 */
[----:B------:R-:W-:-:S03]  /*0700*/  DFMA R8, R4, UR8, R12 ;  /* 0x0000000804087c2b */ /* 0x000fc6000800000c */
[----:B------:R-:W-:Y:S01]  /*0710*/  DFMA R16, R14, R16, UR4 ;  /* 0x000000040e107e2b */ /* 0x000fe20008000010 */
[----:B------:R-:W-:Y:S01]  /*0720*/  UMOV UR4, 0x2d1b5154 ;  /* 0x2d1b515400047882 */ /* 0x000fe20000000000 */
[----:B------:R-:W-:Y:S01]  /*0730*/  UMOV UR5, 0x3f3c71c7 ;  /* 0x3f3c71c700057882 */ /* 0x000fe20000000000 */
[----:B------:R-:W-:-:S05]  /*0740*/  DMUL R18, R10, R18 ;  /* 0x000000120a127228 */ /* 0x000fca0000000000 */
        /* <DEDUP_REMOVED lines=11> */
[----:B------:R-:W-:Y:S02]  /*0800*/  UMOV UR5, 0x3fe62e42 ;  /* 0x3fe62e4200057882 */ /* 0x000fe40000000000 */
[----:B------:R-:W-:Y:S01]  /*0810*/  DFMA R20, R4, -UR4, R8 ;  /* 0x8000000404147c2b */ /* 0x000fe20008000008 */
[----:B------:R-:W-:Y:S01]  /*0820*/  UMOV UR4, 0x3b39803f ;  /* 0x3b39803f00047882 */ /* 0x000fe20000000000 */
[----:B------:R-:W-:Y:S02]  /*0830*/  UMOV UR5, 0x3c7abc9e ;  /* 0x3c7abc9e00057882 */ /* 0x000fe40000000000 */
[----:B------:R-:W-:-:S04]  /*0840*/  DMUL R16, R14, R16 ;  /* 0x000000100e107228 */ /* 0x000fc80000000000 */
[----:B------:R-:W-:-:S04]  /*0850*/  DADD R20, -R12, R20 ;  /* 0x000000000c147229 */ /* 0x000fc80000000114 */
[----:B------:R-:W-:-:S08]  /*0860*/  DFMA R16, R12, R16, R18 ;  /* 0x000000100c10722b */ /* 0x000fd00000000012 */
[----:B------:R-:W-:-:S08]  /*0870*/  DADD R16, R16, -R20 ;  /* 0x0000000010107229 */ /* 0x000fd00000000814 */
[----:B------:R-:W-:-:S08]  /*0880*/  DFMA R4, R4, UR4, R16 ;  /* 0x0000000404047c2b */ /* 0x000fd00008000010 */
[----:B------:R-:W-:Y:S01]  /*0890*/  DADD R4, R8, R4 ;  /* 0x0000000008047229 */ /* 0x000fe20000000004 */
[----:B------:R-:W-:Y:S10]  /*08a0*/  BRA `(.L_x_31) ;  /* 0x0000000000187947 */ /* 0x000ff40003800000 */
.L_x_30:
[----:B------:R-:W-:Y:S01]  /*08b0*/  IMAD.MOV.U32 R4, RZ, RZ, 0x0 ;  /* 0x00000000ff047424 */ /* 0x000fe200078e00ff */
[----:B------:R-:W-:Y:S01]  /*08c0*/  LOP3.LUT P0, RZ, R9, 0x7fffffff, RZ, 0xc0, !PT ;  /* 0x7fffffff09ff7812 */ /* 0x000fe2000780c0ff */
[----:B------:R-:W-:-:S06]  /*08d0*/  IMAD.MOV.U32 R5, RZ, RZ, 0x7ff00000 ;  /* 0x7ff00000ff057424 */ /* 0x000fcc00078e00ff */
[----:B------:R-:W-:-:S10]  /*08e0*/  DFMA R4, R8, R4, +INF ;  /* 0x7ff000000804742b */ /* 0x000fd40000000004 */
[----:B------:R-:W-:Y:S02]  /*08f0*/  FSEL R4, R4, RZ, P0 ;  /* 0x000000ff04047208 */ /* 0x000fe40000000000 */
[----:B------:R-:W-:-:S07]  /*0900*/  FSEL R5, R5, -QNAN , P0 ;  /* 0xfff0000005057808 */ /* 0x000fce0000000000 */
.L_x_31:
[----:B------:R-:W-:Y:S05]  /*0910*/  BSYNC.RECONVERGENT B1 ;  /* 0x0000000000017941 */ /* 0x000fea0003800200 */
.L_x_29:
[----:B------:R-:W-:Y:S01]  /*0920*/  DMUL R14, RZ, R2 ;  /* 0x00000002ff0e7228 */ /* 0x000fe20000000000 */
[----:B------:R-:W-:Y:S01]  /*0930*/  SHF.L.U32 R8, R3, 0x1, RZ ;  /* 0x0000000103087819 */ /* 0x000fe200000006ff */
[----:B------:R-:W-:Y:S01]  /*0940*/  UMOV UR4, 0x33145c07 ;  /* 0x33145c0700047882 */ /* 0x000fe20000000000 */
[----:B------:R-:W-:Y:S01]  /*0950*/  UMOV UR5, 0x3ca1a626 ;  /* 0x3ca1a62600057882 */ /* 0x000fe20000000000 */
[----:B------:R-:W-:Y:S01]  /*0960*/  IMAD.MOV.U32 R10, RZ, RZ, -0x3e107ad8 ;  /* 0xc1ef8528ff0a7424 */ /* 0x000fe200078e00ff */
[----:B------:R-:W-:Y:S01]  /*0970*/  ISETP.GT.U32.AND P0, PT, R8, -0x79800000, PT ;  /* 0x868000000800780c */ /* 0x000fe20003f04070 */
[----:B------:R-:W-:Y:S01]  /*0980*/  IMAD.MOV.U32 R11, RZ, RZ, 0x3e21eea7 ;  /* 0x3e21eea7ff0b7424 */ /* 0x000fe200078e00ff */
[----:B------:R-:W-:Y:S01]  /*0990*/  MOV R19, 0x3e5ae5f1 ;  /* 0x3e5ae5f100137802 */ /* 0x000fe20000000f00 */
[----:B------:R-:W-:Y:S01]  /*09a0*/  IMAD.MOV.U32 R18, RZ, RZ, 0x2cb0d246 ;  /* 0x2cb0d246ff127424 */ /* 0x000fe200078e00ff */
[----:B------:R-:W-:Y:S01]  /*09b0*/  UMOV UR8, 0xf9785eba ;  /* 0xf9785eba00087882 */ /* 0x000fe20000000000 */
[----:B------:R-:W-:Y:S01]  /*09c0*/  FSEL R9, R15, R3, P0 ;  /* 0x000000030f097208 */ /* 0x000fe20000000000 */
[----:B------:R-:W-:Y:S01]  /*09d0*/  UMOV UR9, 0x3de5db65 ;  /* 0x3de5db6500097882 */ /* 0x000fe20000000000 */
[----:B------:R-:W-:Y:S01]  /*09e0*/  FSEL R14, R14, R2, P0 ;  /* 0x000000020e0e7208 */ /* 0x000fe20000000000 */
[----:B------:R-:W-:Y:S01]  /*09f0*/  DMUL R4, R4, -2 ;  /* 0xc000000004047828 */ /* 0x000fe20000000000 */
[----:B------:R-:W-:Y:S01]  /*0a00*/  IMAD.MOV.U32 R24, RZ, RZ, 0x0 ;  /* 0x00000000ff187424 */ /* 0x000fe200078e00ff */
[----:B------:R-:W-:Y:S01]  /*0a10*/  BSSY.RECONVERGENT B1, `(.L_x_32) ;  /* 0x000004e000017945 */ /* 0x000fe20003800200 */
[----:B------:R-:W-:-:S02]  /*0a20*/  VIADD R15, R9, 0x100000 ;  /* 0x00100000090f7836 */ /* 0x000fc40000000000 */
[----:B------:R-:W-:Y:S02]  /*0a30*/  IMAD.MOV.U32 R8, RZ, RZ, R14 ;  /* 0x000000ffff087224 */ /* 0x000fe400078e000e */
[----:B------:R-:W0:Y:S01]  /*0a40*/  FRND.F64 R2, R14 ;  /* 0x0000000e00027313 */ /* 0x000e220000301800 */
[----:B------:R-:W-:-:S07]  /*0a50*/  IMAD.MOV.U32 R25, RZ, RZ, 0x3fd80000 ;  /* 0x3fd80000ff197424 */ /* 0x000fce00078e00ff */
[----:B------:R-:W1:Y:S01]  /*0a60*/  F2I.S64.F64 R14, R14 ;  /* 0x0000000e000e7311 */ /* 0x000e620000301900 */
[----:B0-----:R-:W-:-:S08]  /*0a70*/  DFMA R2, R2, -0.5, R8 ;  /* 0xbfe000000202782b */ /* 0x001fd00000000008 */
[----:B------:R-:W-:Y:S01]  /*0a80*/  DMUL R12, R2, UR4 ;  /* 0x00000004020c7c28 */ /* 0x000fe20008000000 */
[----:B------:R-:W-:Y:S01]  /*0a90*/  UMOV UR4, 0x54442d18 ;  /* 0x54442d1800047882 */ /* 0x000fe20000000000 */
[----:B------:R-:W-:Y:S01]  /*0aa0*/  UMOV UR5, 0x400921fb ;  /* 0x400921fb00057882 */ /* 0x000fe20000000000 */
[----:B-1----:R-:W-:-:S05]  /*0ab0*/  LOP3.LUT P1, RZ, R14, 0x2, RZ, 0xc0, !PT ;  /* 0x000000020eff7812 */ /* 0x002fca000782c0ff */
[----:B------:R-:W-:Y:S01]  /*0ac0*/  DFMA R12, R2, UR4, R12 ;  /* 0x00000004020c7c2b */ /* 0x000fe2000800000c */
[----:B------:R-:W-:Y:S01]  /*0ad0*/  UMOV UR4, 0x20fd8164 ;  /* 0x20fd816400047882 */ /* 0x000fe20000000000 */
[----:B------:R-:W-:Y:S01]  /*0ae0*/  UMOV UR5, 0x3da8ff83 ;  /* 0x3da8ff8300057882 */ /* 0x000fe20000000000 */
[----:B------:R-:W0:Y:S01]  /*0af0*/  MUFU.RSQ64H R3, R5 ;  /* 0x0000000500037308 */ /* 0x000e220000001c00 */
[----:B------:R-:W-:-:S04]  /*0b00*/  VIADD R2, R5, 0xfcb00000 ;  /* 0xfcb0000005027836 */ /* 0x000fc80000000000 */
[----:B------:R-:W-:-:S08]  /*0b10*/  DMUL R16, R12, R12 ;  /* 0x0000000c0c107228 */ /* 0x000fd00000000000 */
[C---:B------:R-:W-:Y:S01]  /*0b20*/  DFMA R10, R16.reuse, -UR4, R10 ;  /* 0x80000004100a7c2b */ /* 0x040fe2000800000a */
[----:B------:R-:W-:Y:S01]  /*0b30*/  UMOV UR4, 0x8e06e6d9 ;  /* 0x8e06e6d900047882 */ /* 0x000fe20000000000 */
[----:B------:R-:W-:Y:S01]  /*0b40*/  DFMA R18, R16, UR8, -R18 ;  /* 0x0000000810127c2b */ /* 0x000fe20008000812 */
[----:B------:R-:W-:Y:S01]  /*0b50*/  UMOV UR5, 0x3e927e4f ;  /* 0x3e927e4f00057882 */ /* 0x000fe20000000000 */
[----:B------:R-:W-:Y:S01]  /*0b60*/  UMOV UR8, 0x69ace392 ;  /* 0x69ace39200087882 */ /* 0x000fe20000000000 */
[----:B------:R-:W-:Y:S01]  /*0b70*/  UMOV UR9, 0x3ec71de3 ;  /* 0x3ec71de300097882 */ /* 0x000fe20000000000 */
[----:B0-----:R-:W-:Y:S02]  /*0b80*/  DMUL R20, R2, R2 ;  /* 0x0000000202147228 */ /* 0x001fe40000000000 */
[C---:B------:R-:W-:Y:S01]  /*0b90*/  DFMA R10, R16.reuse, R10, -UR4 ;  /* 0x80000004100a7e2b */ /* 0x040fe2000800000a */
[----:B------:R-:W-:Y:S01]  /*0ba0*/  UMOV UR4, 0x19ddbce9 ;  /* 0x19ddbce900047882 */ /* 0x000fe20000000000 */
[----:B------:R-:W-:Y:S01]  /*0bb0*/  DFMA R18, R16, R18, UR8 ;  /* 0x0000000810127e2b */ /* 0x000fe20008000012 */
[----:B------:R-:W-:Y:S01]  /*0bc0*/  UMOV UR5, 0x3efa01a0 ;  /* 0x3efa01a000057882 */ /* 0x000fe20000000000 */
[----:B------:R-:W-:Y:S01]  /*0bd0*/  UMOV UR8, 0x19db62a1 ;  /* 0x19db62a100087882 */ /* 0x000fe20000000000 */
[----:B------:R-:W-:-:S03]  /*0be0*/  UMOV UR9, 0x3f2a01a0 ;  /* 0x3f2a01a000097882 */ /* 0x000fc60000000000 */
[C---:B------:R-:W-:Y:S01]  /*0bf0*/  DFMA R10, R16.reuse, R10, UR4 ;  /* 0x00000004100a7e2b */ /* 0x040fe2000800000a */
[----:B------:R-:W-:Y:S01]  /*0c00*/  UMOV UR4, 0x16c15d47 ;  /* 0x16c15d4700047882 */ /* 0x000fe20000000000 */
[----:B------:R-:W-:Y:S01]  /*0c10*/  DFMA R18, R16, R18, -UR8 ;  /* 0x8000000810127e2b */ /* 0x000fe20008000012 */
[----:B------:R-:W-:Y:S01]  /*0c20*/  UMOV UR5, 0x3f56c16c ;  /* 0x3f56c16c00057882 */ /* 0x000fe20000000000 */
[----:B------:R-:W-:Y:S01]  /*0c30*/  UMOV UR8, 0x11110818 ;  /* 0x1111081800087882 */ /* 0x000fe20000000000 */
[----:B------:R-:W-:-:S03]  /*0c40*/  UMOV UR9, 0x3f811111 ;  /* 0x3f81111100097882 */ /* 0x000fc60000000000 */
[C---:B------:R-:W-:Y:S01]  /*0c50*/  DFMA R22, R16.reuse, R10, -UR4 ;  /* 0x8000000410167e2b */ /* 0x040fe2000800000a */
[----:B------:R-:W-:Y:S01]  /*0c60*/  UMOV UR4, 0x55555551 ;  /* 0x5555555100047882 */ /* 0x000fe20000000000 */
[----:B------:R-:W-:Y:S01]  /*0c70*/  DFMA R18, R16, R18, UR8 ;  /* 0x0000000810127e2b */ /* 0x000fe20008000012 */
[----:B------:R-:W-:Y:S01]  /*0c80*/  UMOV UR5, 0x3fa55555 ;  /* 0x3fa5555500057882 */ /* 0x000fe20000000000 */
[----:B------:R-:W-:Y:S01]  /*0c90*/  UMOV UR8, 0x55555554 ;  /* 0x5555555400087882 */ /* 0x000fe20000000000 */
[----:B------:R-:W-:Y:S01]  /*0ca0*/  UMOV UR9, 0x3fc55555 ;  /* 0x3fc5555500097882 */ /* 0x000fe20000000000 */
[----:B------:R-:W-:Y:S02]  /*0cb0*/  DFMA R10, R4, -R20, 1 ;  /* 0x3ff00000040a742b */ /* 0x000fe40000000814 */
[C---:B------:R-:W-:Y:S02]  /*0cc0*/  DFMA R22, R16.reuse, R22, UR4 ;  /* 0x0000000410167e2b */ /* 0x040fe40008000016 */
[----:B------:R-:W-:-:S04]  /*0cd0*/  DFMA R20, R16, R18, -UR8 ;  /* 0x8000000810147e2b */ /* 0x000fc80008000012 */
[----:B------:R-:W-:Y:S02]  /*0ce0*/  DFMA R18, R10, R24, 0.5 ;  /* 0x3fe000000a12742b */ /* 0x000fe40000000018 */
[C---:B------:R-:W-:Y:S02]  /*0cf0*/  DFMA R22, R16.reuse, R22, -0.5 ;  /* 0xbfe000001016742b */ /* 0x040fe40000000016 */
[----:B------:R-:W-:Y:S02]  /*0d00*/  DFMA R24, R16, R20, RZ ;  /* 0x000000141018722b */ /* 0x000fe400000000ff */
[----:B------:R-:W-:-:S04]  /*0d10*/  DMUL R10, R2, R10 ;  /* 0x0000000a020a7228 */ /* 0x000fc80000000000 */
[----:B------:R-:W-:Y:S02]  /*0d20*/  DFMA R20, R16, R22, 1 ;  /* 0x3ff000001014742b */ /* 0x000fe40000000016 */
[----:B------:R-:W-:Y:S01]  /*0d30*/  DFMA R22, R12, R24, R12 ;  /* 0x000000180c16722b */ /* 0x000fe2000000000c */
[----:B------:R-:W-:Y:S01]  /*0d40*/  LOP3.LUT R16, R14, 0x1, RZ, 0xc0, !PT ;  /* 0x000000010e107812 */ /* 0x000fe200078ec0ff */
[----:B------:R-:W-:-:S03]  /*0d50*/  DFMA R10, R18, R10, R2 ;  /* 0x0000000a120a722b */ /* 0x000fc60000000002 */
[----:B------:R-:W-:-:S04]  /*0d60*/  ISETP.NE.U32.AND P0, PT, R16, 0x1, PT ;  /* 0x000000011000780c */ /* 0x000fc80003f05070 */
[----:B------:R-:W-:Y:S01]  /*0d70*/  ISETP.NE.U32.AND.EX P0, PT, RZ, RZ, PT, P0 ;  /* 0x000000ffff00720c */ /* 0x000fe20003f05100 */
[----:B------:R-:W-:Y:S01]  /*0d80*/  DMUL R12, R4, R10 ;  /* 0x0000000a040c7228 */ /* 0x000fe20000000000 */
[----:B------:R-:W-:Y:S01]  /*0d90*/  LOP3.LUT R25, R23, 0x80000000, RZ, 0x3c, !PT ;  /* 0x8000000017197812 */ /* 0x000fe200078e3cff */
[----:B------:R-:W-:Y:S01]  /*0da0*/  VIADD R15, R11, 0xfff00000 ;  /* 0xfff000000b0f7836 */ /* 0x000fe20000000000 */
[----:B------:R-:W-:Y:S01]  /*0db0*/  FSEL R16, R20, R22, !P0 ;  /* 0x0000001614107208 */ /* 0x000fe20004000000 */
[----:B------:R-:W-:Y:S01]  /*0dc0*/  IMAD.MOV.U32 R14, RZ, RZ, R10 ;  /* 0x000000ffff0e7224 */ /* 0x000fe200078e000a */
[----:B------:R-:W-:Y:S02]  /*0dd0*/  FSEL R17, R21, R23, !P0 ;  /* 0x0000001715117208 */ /* 0x000fe40004000000 */
[----:B------:R-:W-:Y:S01]  /*0de0*/  FSEL R20, R22, R20, !P0 ;  /* 0x0000001416147208 */ /* 0x000fe20004000000 */
[----:B------:R-:W-:Y:S01]  /*0df0*/  DFMA R18, R12, -R12, R4 ;  /* 0x8000000c0c12722b */ /* 0x000fe20000000004 */
[----:B------:R-:W-:-:S02]  /*0e00*/  FSEL R21, R25, R21, !P0 ;  /* 0x0000001519157208 */ /* 0x000fc40004000000 */
[----:B------:R-:W-:Y:S02]  /*0e10*/  ISETP.GE.U32.AND P0, PT, R2, 0x7ca00000, PT ;  /* 0x7ca000000200780c */ /* 0x000fe40003f06070 */
[----:B------:R-:W-:Y:S02]  /*0e20*/  @P1 LOP3.LUT R27, R21, 0x80000000, RZ, 0x3c, !PT ;  /* 0x80000000151b1812 */ /* 0x000fe400078e3cff */
[----:B------:R-:W-:Y:S01]  /*0e30*/  @P1 LOP3.LUT R25, R17, 0x80000000, RZ, 0x3c, !PT ;  /* 0x8000000011191812 */ /* 0x000fe200078e3cff */
[----:B------:R-:W-:Y:S02]  /*0e40*/  DFMA R22, R18, R14, R12 ;  /* 0x0000000e1216722b */ /* 0x000fe4000000000c */
[----:B------:R-:W-:Y:S01]  /*0e50*/  @P1 IMAD.MOV.U32 R21, RZ, RZ, R27 ;  /* 0x000000ffff151224 */ /* 0x000fe200078e001b */
[----:B------:R-:W-:-:S05]  /*0e60*/  @P1 MOV R17, R25 ;  /* 0x0000001900111202 */ /* 0x000fca0000000f00 */
[----:B------:R-:W-:Y:S05]  /*0e70*/  @!P0 BRA `(.L_x_33) ;  /* 0x00000000001c8947 */ /* 0x000fea0003800000 */
[----:B------:R-:W-:Y:S01]  /*0e80*/  IMAD.MOV.U32 R11, RZ, RZ, R4 ;  /* 0x000000ffff0b7224 */ /* 0x000fe200078e0004 */
[----:B------:R-:W-:Y:S01]  /*0e90*/  MOV R4, 0xed0 ;  /* 0x00000ed000047802 */ /* 0x000fe20000000f00 */
[----:B------:R-:W-:Y:S02]  /*0ea0*/  IMAD.MOV.U32 R3, RZ, RZ, R5 ;  /* 0x000000ffff037224 */ /* 0x000fe400078e0005 */
[----:B------:R-:W-:-:S07]  /*0eb0*/  IMAD.MOV.U32 R5, RZ, RZ, R15 ;  /* 0x000000ffff057224 */ /* 0x000fce00078e000f */
[----:B------:R-:W-:Y:S05]  /*0ec0*/  CALL.REL.NOINC `($__internal_2_$__cuda_sm20_dsqrt_rn_f64_mediumpath_v1) ;  /* 0x0000000000cc7944 */ /* 0x000fea0003c00000 */
[----:B------:R-:W-:Y:S01]  /*0ed0*/  IMAD.MOV.U32 R22, RZ, RZ, R2 ;  /* 0x000000ffff167224 */ /* 0x000fe200078e0002 */
[----:B------:R-:W-:-:S07]  /*0ee0*/  MOV R23, R3 ;  /* 0x0000000300177202 */ /* 0x000fce0000000f00 */
.L_x_33:
[----:B------:R-:W-:Y:S05]  /*0ef0*/  BSYNC.RECONVERGENT B1 ;  /* 0x0000000000017941 */ /* 0x000fea0003800200 */
.L_x_32:
[----:B------:R-:W-:Y:S01]  /*0f00*/  DADD R20, RZ, R20 ;  /* 0x00000000ff147229 */ /* 0x000fe20000000014 */
[----:B------:R-:W0:Y:S01]  /*0f10*/  FRND.F64.TRUNC R2, R8 ;  /* 0x0000000800027313 */ /* 0x000e22000030d800 */
[----:B------:R-:W-:Y:S01]  /*0f20*/  IMAD.MOV.U32 R11, RZ, RZ, 0x1 ;  /* 0x00000001ff0b7424 */ /* 0x000fe200078e00ff */
[----:B------:R-:W-:-:S04]  /*0f30*/  DMUL R4, RZ, R8 ;  /* 0x00000008ff047228 */ /* 0x000fc80000000000 */
[----:B------:R1:W-:Y:S01]  /*0f40*/  STG.E desc[UR6][R6.64+0x1c], R11 ;  /* 0x00001c0b06007986 */ /* 0x0003e2000c101906 */
[----:B------:R-:W-:-:S07]  /*0f50*/  DMUL R20, R20, R22 ;  /* 0x0000001614147228 */ /* 0x000fce0000000000 */
[----:B------:R1:W-:Y:S01]  /*0f60*/  STG.E.64 desc[UR6][R6.64+0x28], R20 ;  /* 0x0000281406007986 */ /* 0x0003e2000c101b06 */
[----:B0-----:R-:W-:-:S06]  /*0f70*/  DSETP.NEU.AND P0, PT, R8, R2, PT ;  /* 0x000000020800722a */ /* 0x001fcc0003f0d000 */
[----:B------:R-:W-:Y:S02]  /*0f80*/  FSEL R2, R4, R16, !P0 ;  /* 0x0000001004027208 */ /* 0x000fe40004000000 */
[----:B------:R-:W-:-:S06]  /*0f90*/  FSEL R3, R5, R17, !P0 ;  /* 0x0000001105037208 */ /* 0x000fcc0004000000 */
[----:B------:R-:W-:Y:S01]  /*0fa0*/  DMUL R22, R22, R2 ;  /* 0x0000000216167228 */ /* 0x000fe20000000000 */
[----:B-1----:R-:W-:Y:S10]  /*0fb0*/  BRA `(.L_x_34) ;  /* 0x0000000000087947 */ /* 0x002ff40003800000 */
.L_x_28:
[----:B------:R0:W5:Y:S04]  /*0fc0*/  LDG.E.64 R22, desc[UR6][R6.64+0x28] ;  /* 0x0000280606167981 */ /* 0x000168000c1e1b00 */
[----:B------:R0:W-:Y:S02]  /*0fd0*/  STG.E desc[UR6][R6.64+0x1c], RZ ;  /* 0x00001cff06007986 */ /* 0x0001e4000c101906 */
.L_x_34:
[----:B------:R-:W-:Y:S05]  /*0fe0*/  BSYNC.RECONVERGENT B0 ;  /* 0x0000000000007941 */ /* 0x000fea0003800200 */
.L_x_27:
[----:B------:R-:W1:Y:S01]  /*0ff0*/  LDCU UR4, c[0x0][0x39c] ;  /* 0x00007380ff0477ac */ /* 0x000e620008000800 */
[----:B------:R-:W2:Y:S01]  /*1000*/  LDC.64 R18, c[0x0][0x398] ;  /* 0x0000e600ff127b82 */ /* 0x000ea20000000a00 */
[----:B0-----:R-:W-:Y:S02]  /*1010*/  IMAD.MOV.U32 R6, RZ, RZ, 0x0 ;  /* 0x00000000ff067424 */ /* 0x001fe400078e00ff */
[----:B------:R-:W-:Y:S01]  /*1020*/  IMAD.MOV.U32 R7, RZ, RZ, 0x3fd80000 ;  /* 0x3fd80000ff077424 */ /* 0x000fe200078e00ff */
[----:B-1----:R-:W0:Y:S01]  /*1030*/  MUFU.RSQ64H R3, UR4 ;  /* 0x0000000400037d08 */ /* 0x002e220008001c00 */
[----:B------:R-:W-:-:S04]  /*1040*/  UIADD3 UR4, UPT, UPT, UR4, -0x3500000, URZ ;  /* 0xfcb0000004047890 */ /* 0x000fc8000fffe0ff */
[----:B------:R-:W-:Y:S02]  /*1050*/  UISETP.GE.U32.AND UP0, UPT, UR4, 0x7ca00000, UPT ;  /* 0x7ca000000400788c */ /* 0x000fe4000bf06070 */
[----:B------:R-:W-:-:S06]  /*1060*/  IMAD.U32 R2, RZ, RZ, UR4 ;  /* 0x00000004ff027e24 */ /* 0x000fcc000f8e00ff */
[----:B0-----:R-:W-:-:S08]  /*1070*/  DMUL R4, R2, R2 ;  /* 0x0000000202047228 */ /* 0x001fd00000000000 */
[----:B--2---:R-:W-:-:S08]  /*1080*/  DFMA R4, -R4, R18, 1 ;  /* 0x3ff000000404742b */ /* 0x004fd00000000112 */
[----:B------:R-:W-:Y:S02]  /*1090*/  DFMA R6, R4, R6, 0.5 ;  /* 0x3fe000000406742b */ /* 0x000fe40000000006 */
[----:B------:R-:W-:-:S08]  /*10a0*/  DMUL R4, R2, R4 ;  /* 0x0000000402047228 */ /* 0x000fd00000000000 */
[----:B------:R-:W-:-:S08]  /*10b0*/  DFMA R10, R6, R4, R2 ;  /* 0x00000004060a722b */ /* 0x000fd00000000002 */
[----:B------:R-:W-:Y:S02]  /*10c0*/  DMUL R12, R10, R18 ;  /* 0x000000120a0c7228 */ /* 0x000fe40000000000 */
[----:B------:R-:W-:Y:S01]  /*10d0*/  VIADD R5, R11, 0xfff00000 ;  /* 0xfff000000b057836 */ /* 0x000fe20000000000 */
[----:B------:R-:W-:-:S05]  /*10e0*/  MOV R4, R10 ;  /* 0x0000000a00047202 */ /* 0x000fca0000000f00 */
[----:B------:R-:W-:-:S08]  /*10f0*/  DFMA R18, R12, -R12, R18 ;  /* 0x8000000c0c12722b */ /* 0x000fd00000000012 */
[----:B------:R-:W-:Y:S01]  /*1100*/  DFMA R2, R18, R4, R12 ;  /* 0x000000041202722b */ /* 0x000fe2000000000c */
[----:B------:R-:W-:Y:S10]  /*1110*/  BRA.U !UP0, `(.L_x_35) ;  /* 0x0000000108187547 */ /* 0x000ff4000b800000 */
[----:B------:R-:W0:Y:S01]  /*1120*/  LDCU.64 UR8, c[0x0][0x398] ;  /* 0x00007300ff0877ac */ /* 0x000e220008000a00 */
[----:B------:R-:W-:Y:S01]  /*1130*/  IMAD.U32 R2, RZ, RZ, UR4 ;  /* 0x00000004ff027e24 */ /* 0x000fe2000f8e00ff */
[----:B------:R-:W-:Y:S01]  /*1140*/  MOV R4, 0x1180 ;  /* 0x0000118000047802 */ /* 0x000fe20000000f00 */
[----:B0-----:R-:W-:Y:S02]  /*1150*/  IMAD.U32 R11, RZ, RZ, UR8 ;  /* 0x00000008ff0b7e24 */ /* 0x001fe4000f8e00ff */
[----:B------:R-:W-:-:S07]  /*1160*/  IMAD.U32 R3, RZ, RZ, UR9 ;  /* 0x00000009ff037e24 */ /* 0x000fce000f8e00ff */
[----:B-----5:R-:W-:Y:S05]  /*1170*/  CALL.REL.NOINC `($__internal_2_$__cuda_sm20_dsqrt_rn_f64_mediumpath_v1) ;  /* 0x0000000000207944 */ /* 0x020fea0003c00000 */
.L_x_35:
[----:B------:R-:W0:Y:S01]  /*1180*/  LDC.64 R4, c[0x0][0x380] ;  /* 0x0000e000ff047b82 */ /* 0x000e220000000a00 */
[----:B------:R-:W1:Y:S01]  /*1190*/  LDCU.64 UR4, c[0x0][0x390] ;  /* 0x00007200ff0477ac */ /* 0x000e620008000a00 */
[----:B0-----:R-:W-:-:S05]  /*11a0*/  IMAD.WIDE R4, R0, 0x8, R4 ;  /* 0x0000000800047825 */ /* 0x001fca00078e0204 */
[----:B------:R-:W2:Y:S01]  /*11b0*/  LDG.E.64 R6, desc[UR6][R4.64] ;  /* 0x0000000604067981 */ /* 0x000ea2000c1e1b00 */
[----:B-1----:R-:W-:-:S08]  /*11c0*/  DMUL R2, R2, UR4 ;  /* 0x0000000402027c28 */ /* 0x002fd00008000000 */
[----:B--2--5:R-:W-:-:S07]  /*11d0*/  DFMA R2, R2, R22, R6 ;  /* 0x000000160202722b */ /* 0x024fce0000000006 */
[----:B------:R-:W-:Y:S01]  /*11e0*/  STG.E.64 desc[UR6][R4.64], R2 ;  /* 0x0000000204007986 */ /* 0x000fe2000c101b06 */
[----:B------:R-:W-:Y:S05]  /*11f0*/  EXIT ;  /* 0x000000000000794d */ /* 0x000fea0003800000 */
        .weak           $__internal_2_$__cuda_sm20_dsqrt_rn_f64_mediumpath_v1
        .type           $__internal_2_$__cuda_sm20_dsqrt_rn_f64_mediumpath_v1,@function
        .size           $__internal_2_$__cuda_sm20_dsqrt_rn_f64_mediumpath_v1,(.L_x_53 - $__internal_2_$__cuda_sm20_dsqrt_rn_f64_mediumpath_v1)
$__internal_2_$__cuda_sm20_dsqrt_rn_f64_mediumpath_v1:
[----:B------:R-:W-:Y:S01]  /*1200*/  ISETP.GE.U32.AND P0, PT, R2, -0x3400000, PT ;  /* 0xfcc000000200780c */ /* 0x000fe20003f06070 */
[----:B------:R-:W-:Y:S01]  /*1210*/  BSSY.RECONVERGENT B2, `(.L_x_36) ;  /* 0x0000025000027945 */ /* 0x000fe20003800200 */
[----:B------:R-:W-:Y:S02]  /*1220*/  IMAD.MOV.U32 R2, RZ, RZ, R11 ;  /* 0x000000ffff027224 */ /* 0x000fe400078e000b */
[----:B------:R-:W-:-:S09]  /*1230*/  IMAD.MOV.U32 R11, RZ, RZ, R5 ;  /* 0x000000ffff0b7224 */ /* 0x000fd200078e0005 */
[----:B------:R-:W-:Y:S05]  /*1240*/  @!P0 BRA `(.L_x_37) ;  /* 0x0000000000208947 */ /* 0x000fea0003800000 */
[----:B------:R-:W-:-:S10]  /*1250*/  DFMA.RM R18, R18, R10, R12 ;  /* 0x0000000a1212722b */ /* 0x000fd4000000400c */
[----:B------:R-:W-:-:S04]  /*1260*/  IADD3 R10, P0, PT, R18, 0x1, RZ ;  /* 0x00000001120a7810 */ /* 0x000fc80007f1e0ff */
[----:B------:R-:W-:-:S06]  /*1270*/  IADD3.X R11, PT, PT, RZ, R19, RZ, P0, !PT ;  /* 0x00000013ff0b7210 */ /* 0x000fcc00007fe4ff */
[----:B------:R-:W-:-:S08]  /*1280*/  DFMA.RP R2, -R18, R10, R2 ;  /* 0x0000000a1202722b */ /* 0x000fd00000008102 */
[----:B------:R-:W-:-:S06]  /*1290*/  DSETP.GT.AND P0, PT, R2, RZ, PT ;  /* 0x000000ff0200722a */ /* 0x000fcc0003f04000 */
[----:B------:R-:W-:Y:S02]  /*12a0*/  FSEL R10, R10, R18, P0 ;  /* 0x000000120a0a7208 */ /* 0x000fe40000000000 */
[----:B------:R-:W-:Y:S01]  /*12b0*/  FSEL R11, R11, R19, P0 ;  /* 0x000000130b0b7208 */ /* 0x000fe20000000000 */
[----:B------:R-:W-:Y:S06]  /*12c0*/  BRA `(.L_x_38) ;  /* 0x0000000000647947 */ /* 0x000fec0003800000 */
.L_x_37:
[----:B------:R-:W-:-:S14]  /*12d0*/  DSETP.NE.AND P0, PT, R2, RZ, PT ;  /* 0x000000ff0200722a */ /* 0x000fdc0003f05000 */
[----:B------:R-:W-:Y:S05]  /*12e0*/  @!P0 BRA `(.L_x_39) ;  /* 0x0000000000588947 */ /* 0x000fea0003800000 */
[----:B------:R-:W-:-:S13]  /*12f0*/  ISETP.GE.AND P0, PT, R3, RZ, PT ;  /* 0x000000ff0300720c */ /* 0x000fda0003f06270 */
[----:B------:R-:W-:Y:S02]  /*1300*/  @!P0 IMAD.MOV.U32 R10, RZ, RZ, 0x0 ;  /* 0x00000000ff0a8424 */ /* 0x000fe400078e00ff */
[----:B------:R-:W-:Y:S01]  /*1310*/  @!P0 IMAD.MOV.U32 R11, RZ, RZ, -0x80000 ;  /* 0xfff80000ff0b8424 */ /* 0x000fe200078e00ff */
[----:B------:R-:W-:Y:S06]  /*1320*/  @!P0 BRA `(.L_x_38) ;  /* 0x00000000004c8947 */ /* 0x000fec0003800000 */
[----:B------:R-:W-:-:S13]  /*1330*/  ISETP.GT.AND P0, PT, R3, 0x7fefffff, PT ;  /* 0x7fefffff0300780c */ /* 0x000fda0003f04270 */
[----:B------:R-:W-:Y:S05]  /*1340*/  @P0 BRA `(.L_x_39) ;  /* 0x0000000000400947 */ /* 0x000fea0003800000 */
[----:B------:R-:W-:Y:S01]  /*1350*/  DMUL R2, R2, 8.11296384146066816958e+31 ;  /* 0x4690000002027828 */ /* 0x000fe20000000000 */
[----:B------:R-:W-:Y:S02]  /*1360*/  IMAD.MOV.U32 R10, RZ, RZ, RZ ;  /* 0x000000ffff0a7224 */ /* 0x000fe400078e00ff */
[----:B------:R-:W-:Y:S02]  /*1370*/  IMAD.MOV.U32 R14, RZ, RZ, 0x0 ;  /* 0x00000000ff0e7424 */ /* 0x000fe400078e00ff */
[----:B------:R-:W-:Y:S01]  /*1380*/  IMAD.MOV.U32 R15, RZ, RZ, 0x3fd80000 ;  /* 0x3fd80000ff0f7424 */ /* 0x000fe200078e00ff */
[----:B------:R-:W0:Y:S02]  /*1390*/  MUFU.RSQ64H R11, R3 ;  /* 0x00000003000b7308 */ /* 0x000e240000001c00 */
[----:B0-----:R-:W-:-:S08]  /*13a0*/  DMUL R12, R10, R10 ;  /* 0x0000000a0a0c7228 */ /* 0x001fd00000000000 */
[----:B------:R-:W-:-:S08]  /*13b0*/  DFMA R12, R2, -R12, 1 ;  /* 0x3ff00000020c742b */ /* 0x000fd0000000080c */
[----:B------:R-:W-:Y:S02]  /*13c0*/  DFMA R14, R12, R14, 0.5 ;  /* 0x3fe000000c0e742b */ /* 0x000fe4000000000e */
[----:B------:R-:W-:-:S08]  /*13d0*/  DMUL R12, R10, R12 ;  /* 0x0000000c0a0c7228 */ /* 0x000fd00000000000 */
[----:B------:R-:W-:-:S08]  /*13e0*/  DFMA R12, R14, R12, R10 ;  /* 0x0000000c0e0c722b */ /* 0x000fd0000000000a */
[----:B------:R-:W-:Y:S02]  /*13f0*/  DMUL R10, R2, R12 ;  /* 0x0000000c020a7228 */ /* 0x000fe40000000000 */
[----:B------:R-:W-:-:S06]  /*1400*/  IADD3 R13, PT, PT, R13, -0x100000, RZ ;  /* 0xfff000000d0d7810 */ /* 0x000fcc0007ffe0ff */
[----:B------:R-:W-:-:S08]  /*1410*/  DFMA R14, R10, -R10, R2 ;  /* 0x8000000a0a0e722b */ /* 0x000fd00000000002 */
[----:B------:R-:W-:-:S10]  /*1420*/  DFMA R10, R12, R14, R10 ;  /* 0x0000000e0c0a722b */ /* 0x000fd4000000000a */
[----:B------:R-:W-:Y:S01]  /*1430*/  VIADD R11, R11, 0xfcb00000 ;  /* 0xfcb000000b0b7836 */ /* 0x000fe20000000000 */
[----:B------:R-:W-:Y:S06]  /*1440*/  BRA `(.L_x_38) ;  /* 0x0000000000047947 */ /* 0x000fec0003800000 */
.L_x_39:
[----:B------:R-:W-:-:S11]  /*1450*/  DADD R10, R2, R2 ;  /* 0x00000000020a7229 */ /* 0x000fd60000000002 */
.L_x_38:
[----:B------:R-:W-:Y:S05]  /*1460*/  BSYNC.RECONVERGENT B2 ;  /* 0x0000000000027941 */ /* 0x000fea0003800200 */
.L_x_36:
[----:B------:R-:W-:Y:S02]  /*1470*/  IMAD.MOV.U32 R5, RZ, RZ, 0x0 ;  /* 0x00000000ff057424 */ /* 0x000fe400078e00ff */
[----:B------:R-:W-:Y:S02]  /*1480*/  IMAD.MOV.U32 R2, RZ, RZ, R10 ;  /* 0x000000ffff027224 */ /* 0x000fe400078e000a */
[----:B------:R-:W-:Y:S01]  /*1490*/  IMAD.MOV.U32 R3, RZ, RZ, R11 ;  /* 0x000000ffff037224 */ /* 0x000fe200078e000b */
[----:B------:R-:W-:Y:S06]  /*14a0*/  RET.REL.NODEC R4 `(_Z9add_noisePdP17curandStateXORWOWddi) ;  /* 0xffffffe804d47950 */ /* 0x000fec0003c3ffff */
.L_x_40:
        /* <DEDUP_REMOVED lines=13> */
.L_x_53:


//--------------------- .text._Z8init_rngP17curandStateXORWOWmi --------------------------
	.section	.text._Z8init_rngP17curandStateXORWOWmi,"ax",@progbits
	.align	128
        .global         _Z8init_rngP17curandStateXORWOWmi
        .type           _Z8init_rngP17curandStateXORWOWmi,@function
        .size           _Z8init_rngP17curandStateXORWOWmi,(.L_x_60 - _Z8init_rngP17curandStateXORWOWmi)
        .other          _Z8init_rngP17curandStateXORWOWmi,@"STO_CUDA_ENTRY STV_DEFAULT"
_Z8init_rngP17curandStateXORWOWmi:
.text._Z8init_rngP17curandStateXORWOWmi:
        /* <DEDUP_REMOVED lines=10> */
[----:B------:R-:W-:Y:S01]  /*00a0*/  ISETP.NE.AND P0, PT, R13, RZ, PT ;  /* 0x000000ff0d00720c */ /* 0x000fe20003f05270 */
[----:B------:R-:W-:Y:S05]  /*00b0*/  BSSY.RECONVERGENT B0, `(.L_x_41) ;  /* 0x00000e1000007945 */ /* 0x000fea0003800200 */
[----:B------:R-:W2:Y:S01]  /*00c0*/  LDC.64 R6, c[0x0][0x380] ;  /* 0x0000e000ff067b82 */ /* 0x000ea20000000a00 */
[----:B0-----:R-:W-:Y:S02]  /*00d0*/  LOP3.LUT R0, R2, 0xaad26b49, RZ, 0x3c, !PT ;  /* 0xaad26b4902007812 */ /* 0x001fe400078e3cff */
[----:B------:R-:W-:-:S03]  /*00e0*/  LOP3.LUT R2, R3, 0xf7dcefdd, RZ, 0x3c, !PT ;  /* 0xf7dcefdd03027812 */ /* 0x000fc600078e3cff */
[----:B------:R-:W-:Y:S02]  /*00f0*/  IMAD R0, R0, 0x4182bed5, RZ ;  /* 0x4182bed500007824 */ /* 0x000fe400078e02ff */
[----:B------:R-:W-:Y:S02]  /*0100*/  IMAD R3, R2, -0x658354e5, RZ ;  /* 0x9a7cab1b02037824 */ /* 0x000fe400078e02ff */
[----:B--2---:R-:W-:Y:S01]  /*0110*/  IMAD.WIDE R6, R13, 0x30, R6 ;  /* 0x000000300d067825 */ /* 0x004fe200078e0206 */
[C---:B------:R-:W-:Y:S02]  /*0120*/  LOP3.LUT R8, R0.reuse, 0x159a55e5, RZ, 0x3c, !PT ;  /* 0x159a55e500087812 */ /* 0x040fe400078e3cff */
[C---:B------:R-:W-:Y:S01]  /*0130*/  IADD3 R4, PT, PT, R0.reuse, 0x64f0c9, R3 ;  /* 0x0064f0c900047810 */ /* 0x040fe20007ffe003 */
[C---:B------:R-:W-:Y:S01]  /*0140*/  VIADD R5, R0.reuse, 0x75bcd15 ;  /* 0x075bcd1500057836 */ /* 0x040fe20000000000 */
[----:B------:R-:W-:Y:S01]  /*0150*/  LOP3.LUT R10, R3, 0x5491333, RZ, 0x3c, !PT ;  /* 0x05491333030a7812 */ /* 0x000fe200078e3cff */
[----:B------:R-:W-:-:S02]  /*0160*/  VIADD R11, R0, 0x583f19 ;  /* 0x00583f19000b7836 */ /* 0x000fc40000000000 */
[----:B------:R-:W-:Y:S01]  /*0170*/  VIADD R9, R3, 0x1f123bb5 ;  /* 0x1f123bb503097836 */ /* 0x000fe20000000000 */
[----:B-1----:R0:W-:Y:S04]  /*0180*/  STG.E.64 desc[UR4][R6.64], R4 ;  /* 0x0000000406007986 */ /* 0x0021e8000c101b04 */
[----:B------:R0:W-:Y:S04]  /*0190*/  STG.E.64 desc[UR4][R6.64+0x8], R8 ;  /* 0x0000080806007986 */ /* 0x0001e8000c101b04 */
[----:B------:R0:W-:Y:S01]  /*01a0*/  STG.E.64 desc[UR4][R6.64+0x10], R10 ;  /* 0x0000100a06007986 */ /* 0x0001e2000c101b04 */
[----:B------:R-:W-:Y:S05]  /*01b0*/  @!P0 BRA `(.L_x_42) ;  /* 0x0000000c00408947 */ /* 0x000fea0003800000 */
[----:B------:R-:W-:Y:S01]  /*01c0*/  SHF.R.S32.HI R0, RZ, 0x1f, R13 ;  /* 0x0000001fff007819 */ /* 0x000fe2000001140d */
[----:B------:R-:W-:-:S07]  /*01d0*/  IMAD.MOV.U32 R12, RZ, RZ, RZ ;  /* 0x000000ffff0c7224 */ /* 0x000fce00078e00ff */
.L_x_48:
[----:B-1----:R-:W-:Y:S01]  /*01e0*/  LOP3.LUT R2, R13, 0x3, RZ, 0xc0, !PT ;  /* 0x000000030d027812 */ /* 0x002fe200078ec0ff */
[----:B------:R-:W-:Y:S03]  /*01f0*/  BSSY.RECONVERGENT B1, `(.L_x_43) ;  /* 0x00000c6000017945 */ /* 0x000fe60003800200 */
[----:B------:R-:W-:-:S04]  /*0200*/  ISETP.NE.U32.AND P0, PT, R2, RZ, PT ;  /* 0x000000ff0200720c */ /* 0x000fc80003f05070 */
[----:B------:R-:W-:-:S13]  /*0210*/  ISETP.NE.AND.EX P0, PT, RZ, RZ, PT, P0 ;  /* 0x000000ffff00720c */ /* 0x000fda0003f05300 */
[----:B------:R-:W-:Y:S05]  /*0220*/  @!P0 BRA `(.L_x_44) ;  /* 0x0000000c00088947 */ /* 0x000fea0003800000 */
[----:B0-----:R-:W0:Y:S01]  /*0230*/  LDC.64 R8, c[0x4][RZ] ;  /* 0x01000000ff087b82 */ /* 0x001e220000000a00 */
[----:B------:R-:W-:Y:S02]  /*0240*/  IMAD.MOV.U32 R14, RZ, RZ, RZ ;  /* 0x000000ffff0e7224 */ /* 0x000fe400078e00ff */
[----:B0-----:R-:W-:-:S07]  /*0250*/  IMAD.WIDE.U32 R8, R12, 0xc80, R8 ;  /* 0x00000c800c087825 */ /* 0x001fce00078e0008 */
.L_x_47:
[----:B-1----:R-:W-:Y:S01]  /*0260*/  IMAD.MOV.U32 R15, RZ, RZ, RZ ;  /* 0x000000ffff0f7224 */ /* 0x002fe200078e00ff */
[----:B------:R-:W-:Y:S01]  /*0270*/  CS2R R2, SRZ ;  /* 0x0000000000027805 */ /* 0x000fe2000001ff00 */
[----:B------:R-:W-:Y:S01]  /*0280*/  IMAD.MOV.U32 R17, RZ, RZ, RZ ;  /* 0x000000ffff117224 */ /* 0x000fe200078e00ff */
[----:B------:R-:W-:-:S07]  /*0290*/  CS2R R4, SRZ ;  /* 0x0000000000047805 */ /* 0x000fce000001ff00 */
.L_x_46:
[----:B------:R-:W-:-:S05]  /*02a0*/  IMAD.WIDE.U32 R10, R17, 0x4, R6 ;  /* 0x00000004110a7825 */ /* 0x000fca00078e0006 */
[----:B------:R0:W5:Y:S01]  /*02b0*/  LDG.E R16, desc[UR4][R10.64+0x4] ;  /* 0x000004040a107981 */ /* 0x000162000c1e1900 */
[----:B------:R-:W-:-:S07]  /*02c0*/  IMAD.MOV.U32 R19, RZ, RZ, RZ ;  /* 0x000000ffff137224 */ /* 0x000fce00078e00ff */
.L_x_45:
[----:B-----5:R-:W-:Y:S01]  /*02d0*/  SHF.R.U32.HI R24, RZ, R19, R16 ;  /* 0x00000013ff187219 */ /* 0x020fe20000011610 */
[----:B0-----:R-:W-:-:S03]  /*02e0*/  IMAD.SHL.U32 R10, R17, 0x20, RZ ;  /* 0x00000020110a7824 */ /* 0x001fc600078e00ff */
[----:B------:R-:W-:Y:S01]  /*02f0*/  LOP3.LUT R11, R24, 0x1, RZ, 0xc0, !PT ;  /* 0x00000001180b7812 */ /* 0x000fe200078ec0ff */
[----:B------:R-:W-:-:S03]  /*0300*/  IMAD.IADD R10, R10, 0x1, R19 ;  /* 0x000000010a0a7824 */ /* 0x000fc600078e0213 */
[----:B------:R-:W-:Y:S01]  /*0310*/  ISETP.NE.U32.AND P0, PT, R11, 0x1, PT ;  /* 0x000000010b00780c */ /* 0x000fe20003f05070 */
[----:B------:R-:W-:-:S03]  /*0320*/  IMAD R11, R10, 0x5, RZ ;  /* 0x000000050a0b7824 */ /* 0x000fc600078e02ff */
[----:B------:R-:W-:Y:S01]  /*0330*/  R2P PR, R24, 0x7e ;  /* 0x0000007e18007804 */ /* 0x000fe20000000000 */
[----:B------:R-:W-:-:S08]  /*0340*/  IMAD.WIDE.U32 R10, R11, 0x4, R8 ;  /* 0x000000040b0a7825 */ /* 0x000fd000078e0008 */
[----:B------:R-:W2:Y:S04]  /*0350*/  @!P0 LDG.E R18, desc[UR4][R10.64] ;  /* 0x000000040a128981 */ /* 0x000ea8000c1e1900 */
[----:B------:R-:W3:Y:S04]  /*0360*/  @!P0 LDG.E R20, desc[UR4][R10.64+0x10] ;  /* 0x000010040a148981 */ /* 0x000ee8000c1e1900 */
[----:B------:R-:W4:Y:S04]  /*0370*/  @P1 LDG.E R22, desc[UR4][R10.64+0x14] ;  /* 0x000014040a161981 */ /* 0x000f28000c1e1900 */
[----:B------:R-:W4:Y:S04]  /*0380*/  @P2 LDG.E R26, desc[UR4][R10.64+0x28] ;  /* 0x000028040a1a2981 */ /* 0x000f28000c1e1900 */
[----:B------:R-:W4:Y:S04]  /*0390*/  @!P0 LDG.E R21, desc[UR4][R10.64+0x4] ;  /* 0x000004040a158981 */ /* 0x000f28000c1e1900 */
[----:B------:R-:W4:Y:S04]  /*03a0*/  @!P0 LDG.E R23, desc[UR4][R10.64+0xc] ;  /* 0x00000c040a178981 */ /* 0x000f28000c1e1900 */
[----:B------:R-:W4:Y:S04]  /*03b0*/  @P1 LDG.E R25, desc[UR4][R10.64+0x18] ;  /* 0x000018040a191981 */ /* 0x000f28000c1e1900 */
[----:B------:R-:W4:Y:S04]  /*03c0*/  @P3 LDG.E R28, desc[UR4][R10.64+0x3c] ;  /* 0x00003c040a1c3981 */ /* 0x000f28000c1e1900 */
[----:B------:R-:W4:Y:S01]  /*03d0*/  @P6 LDG.E R27, desc[UR4][R10.64+0x7c] ;  /* 0x00007c040a1b6981 */ /* 0x000f22000c1e1900 */
[----:B--2---:R-:W-:-:S03]  /*03e0*/  @!P0 LOP3.LUT R15, R15, R18, RZ, 0x3c, !PT ;  /* 0x000000120f0f8212 */ /* 0x004fc600078e3cff */
[----:B------:R-:W2:Y:S01]  /*03f0*/  @!P0 LDG.E R18, desc[UR4][R10.64+0x8] ;  /* 0x000008040a128981 */ /* 0x000ea2000c1e1900 */
[----:B---3--:R-:W-:-:S03]  /*0400*/  @!P0 LOP3.LUT R3, R3, R20, RZ, 0x3c, !PT ;  /* 0x0000001403038212 */ /* 0x008fc600078e3cff */
[----:B------:R-:W3:Y:S01]  /*0410*/  @P1 LDG.E R20, desc[UR4][R10.64+0x24] ;  /* 0x000024040a141981 */ /* 0x000ee2000c1e1900 */
[----:B----4-:R-:W-:-:S03]  /*0420*/  @P1 LOP3.LUT R15, R15, R22, RZ, 0x3c, !PT ;  /* 0x000000160f0f1212 */ /* 0x010fc600078e3cff */
[----:B------:R-:W4:Y:S01]  /*0430*/  @P2 LDG.E R22, desc[UR4][R10.64+0x38] ;  /* 0x000038040a162981 */ /* 0x000f22000c1e1900 */
[----:B------:R-:W-:-:S03]  /*0440*/  @P2 LOP3.LUT R15, R15, R26, RZ, 0x3c, !PT ;  /* 0x0000001a0f0f2212 */ /* 0x000fc600078e3cff */
[----:B------:R-:W4:Y:S01]  /*0450*/  @P4 LDG.E R26, desc[UR4][R10.64+0x50] ;  /* 0x000050040a1a4981 */ /* 0x000f22000c1e1900 */
[----:B------:R-:W-:-:S03]  /*0460*/  @!P0 LOP3.LUT R4, R4, R21, RZ, 0x3c, !PT ;  /* 0x0000001504048212 */ /* 0x000fc600078e3cff */
[----:B------:R-:W4:Y:S01]  /*0470*/  @P1 LDG.E R21, desc[UR4][R10.64+0x20] ;  /* 0x000020040a151981 */ /* 0x000f22000c1e1900 */
[----:B------:R-:W-:-:S03]  /*0480*/  @!P0 LOP3.LUT R2, R2, R23, RZ, 0x3c, !PT ;  /* 0x0000001702028212 */ /* 0x000fc600078e3cff */
[----:B------:R-:W4:Y:S01]  /*0490*/  @P2 LDG.E R23, desc[UR4][R10.64+0x2c] ;  /* 0x00002c040a172981 */ /* 0x000f22000c1e1900 */
[----:B------:R-:W-:-:S03]  /*04a0*/  @P1 LOP3.LUT R4, R4, R25, RZ, 0x3c, !PT ;  /* 0x0000001904041212 */ /* 0x000fc600078e3cff */
[----:B------:R-:W4:Y:S01]  /*04b0*/  @P2 LDG.E R25, desc[UR4][R10.64+0x34] ;  /* 0x000034040a192981 */ /* 0x000f22000c1e1900 */
[----:B--2---:R-:W-:-:S03]  /*04c0*/  @!P0 LOP3.LUT R5, R5, R18, RZ, 0x3c, !PT ;  /* 0x0000001205058212 */ /* 0x004fc600078e3cff */
[----:B------:R-:W2:Y:S01]  /*04d0*/  @P1 LDG.E R18, desc[UR4][R10.64+0x1c] ;  /* 0x00001c040a121981 */ /* 0x000ea2000c1e1900 */
[----:B---3--:R-:W-:-:S03]  /*04e0*/  @P1 LOP3.LUT R3, R3, R20, RZ, 0x3c, !PT ;  /* 0x0000001403031212 */ /* 0x008fc600078e3cff */
[----:B------:R-:W3:Y:S01]  /*04f0*/  @P2 LDG.E R20, desc[UR4][R10.64+0x30] ;  /* 0x000030040a142981 */ /* 0x000ee2000c1e1900 */
[----:B----4-:R-:W-:-:S03]  /*0500*/  @P2 LOP3.LUT R3, R3, R22, RZ, 0x3c, !PT ;  /* 0x0000001603032212 */ /* 0x010fc600078e3cff */
[----:B------:R-:W4:Y:S01]  /*0510*/  @P3 LDG.E R22, desc[UR4][R10.64+0x4c] ;  /* 0x00004c040a163981 */ /* 0x000f22000c1e1900 */
[----:B------:R-:W-:-:S04]  /*0520*/  @P3 LOP3.LUT R15, R15, R28, RZ, 0x3c, !PT ;  /* 0x0000001c0f0f3212 */ /* 0x000fc800078e3cff */
[----:B------:R-:W-:Y:S02]  /*0530*/  @P4 LOP3.LUT R15, R15, R26, RZ, 0x3c, !PT ;  /* 0x0000001a0f0f4212 */ /* 0x000fe400078e3cff */
[----:B------:R-:W-:Y:S01]  /*0540*/  @P1 LOP3.LUT R2, R2, R21, RZ, 0x3c, !PT ;  /* 0x0000001502021212 */ /* 0x000fe200078e3cff */
[----:B------:R-:W4:Y:S04]  /*0550*/  @P5 LDG.E R26, desc[UR4][R10.64+0x64] ;  /* 0x000064040a1a5981 */ /* 0x000f28000c1e1900 */
[----:B------:R-:W4:Y:S01]  /*0560*/  @P3 LDG.E R21, desc[UR4][R10.64+0x40] ;  /* 0x000040040a153981 */ /* 0x000f22000c1e1900 */
[----:B------:R-:W-:Y:S02]  /*0570*/  @P2 LOP3.LUT R4, R4, R23, RZ, 0x3c, !PT ;  /* 0x0000001704042212 */ /* 0x000fe400078e3cff */
[----:B------:R-:W-:Y:S01]  /*0580*/  @P2 LOP3.LUT R2, R2, R25, RZ, 0x3c, !PT ;  /* 0x0000001902022212 */ /* 0x000fe200078e3cff */
[----:B------:R-:W4:Y:S04]  /*0590*/  @P3 LDG.E R23, desc[UR4][R10.64+0x48] ;  /* 0x000048040a173981 */ /* 0x000f28000c1e1900 */
[----:B------:R-:W4:Y:S01]  /*05a0*/  @P4 LDG.E R25, desc[UR4][R10.64+0x54] ;  /* 0x000054040a194981 */ /* 0x000f22000c1e1900 */
[----:B--2---:R-:W-:-:S03]  /*05b0*/  @P1 LOP3.LUT R5, R5, R18, RZ, 0x3c, !PT ;  /* 0x0000001205051212 */ /* 0x004fc600078e3cff */
[----:B------:R-:W2:Y:S01]  /*05c0*/  @P3 LDG.E R18, desc[UR4][R10.64+0x44] ;  /* 0x000044040a123981 */ /* 0x000ea2000c1e1900 */
[----:B---3--:R-:W-:-:S03]  /*05d0*/  @P2 LOP3.LUT R5, R5, R20, RZ, 0x3c, !PT ;  /* 0x0000001405052212 */ /* 0x008fc600078e3cff */
[----:B------:R-:W3:Y:S01]  /*05e0*/  @P4 LDG.E R20, desc[UR4][R10.64+0x58] ;  /* 0x000058040a144981 */ /* 0x000ee2000c1e1900 */
[----:B----4-:R-:W-:-:S03]  /*05f0*/  @P3 LOP3.LUT R3, R3, R22, RZ, 0x3c, !PT ;  /* 0x0000001603033212 */ /* 0x010fc600078e3cff */
[----:B------:R-:W4:Y:S01]  /*0600*/  @P4 LDG.E R22, desc[UR4][R10.64+0x60] ;  /* 0x000060040a164981 */ /* 0x000f22000c1e1900 */
[----:B------:R-:W-:Y:S02]  /*0610*/  LOP3.LUT P0, RZ, R24, 0x80, RZ, 0xc0, !PT ;  /* 0x0000008018ff7812 */ /* 0x000fe4000780c0ff */
[----:B------:R-:W-:Y:S02]  /*0620*/  @P5 LOP3.LUT R15, R15, R26, RZ, 0x3c, !PT ;  /* 0x0000001a0f0f5212 */ /* 0x000fe400078e3cff */
[----:B------:R-:W4:Y:S01]  /*0630*/  @P6 LDG.E R26, desc[UR4][R10.64+0x78] ;  /* 0x000078040a1a6981 */ /* 0x000f22000c1e1900 */
[----:B------:R-:W-:-:S03]  /*0640*/  @P3 LOP3.LUT R4, R4, R21, RZ, 0x3c, !PT ;  /* 0x0000001504043212 */ /* 0x000fc600078e3cff */
[----:B------:R-:W4:Y:S01]  /*0650*/  @P4 LDG.E R21, desc[UR4][R10.64+0x5c] ;  /* 0x00005c040a154981 */ /* 0x000f22000c1e1900 */
[----:B------:R-:W-:-:S03]  /*0660*/  @P3 LOP3.LUT R2, R2, R23, RZ, 0x3c, !PT ;  /* 0x0000001702023212 */ /* 0x000fc600078e3cff */
[----:B------:R-:W4:Y:S01]  /*0670*/  @P5 LDG.E R23, desc[UR4][R10.64+0x68] ;  /* 0x000068040a175981 */ /* 0x000f22000c1e1900 */
[----:B------:R-:W-:-:S03]  /*0680*/  @P4 LOP3.LUT R4, R4, R25, RZ, 0x3c, !PT ;  /* 0x0000001904044212 */ /* 0x000fc600078e3cff */
[----:B------:R-:W4:Y:S01]  /*0690*/  @P5 LDG.E R25, desc[UR4][R10.64+0x70] ;  /* 0x000070040a195981 */ /* 0x000f22000c1e1900 */
[----:B--2---:R-:W-:-:S03]  /*06a0*/  @P3 LOP3.LUT R5, R5, R18, RZ, 0x3c, !PT ;  /* 0x0000001205053212 */ /* 0x004fc600078e3cff */
[----:B------:R-:W2:Y:S01]  /*06b0*/  @P5 LDG.E R18, desc[UR4][R10.64+0x6c] ;  /* 0x00006c040a125981 */ /* 0x000ea2000c1e1900 */
[----:B---3--:R-:W-:-:S03]  /*06c0*/  @P4 LOP3.LUT R5, R5, R20, RZ, 0x3c, !PT ;  /* 0x0000001405054212 */ /* 0x008fc600078e3cff */
[----:B------:R-:W3:Y:S01]  /*06d0*/  @P5 LDG.E R20, desc[UR4][R10.64+0x74] ;  /* 0x000074040a145981 */ /* 0x000ee2000c1e1900 */
[----:B----4-:R-:W-:-:S03]  /*06e0*/  @P4 LOP3.LUT R3, R3, R22, RZ, 0x3c, !PT ;  /* 0x0000001603034212 */ /* 0x010fc600078e3cff */
[----:B------:R-:W4:Y:S01]  /*06f0*/  @P0 LDG.E R22, desc[UR4][R10.64+0x8c] ;  /* 0x00008c040a160981 */ /* 0x000f22000c1e1900 */
[----:B------:R-:W-:-:S03]  /*0700*/  @P6 LOP3.LUT R15, R15, R26, RZ, 0x3c, !PT ;  /* 0x0000001a0f0f6212 */ /* 0x000fc600078e3cff */
        /* <DEDUP_REMOVED lines=13> */
[----:B------:R-:W-:Y:S02]  /*07e0*/  @P6 LOP3.LUT R4, R4, R27, RZ, 0x3c, !PT ;  /* 0x0000001b04046212 */ /* 0x000fe400078e3cff */
[----:B------:R-:W-:Y:S02]  /*07f0*/  @P6 LOP3.LUT R2, R2, R21, RZ, 0x3c, !PT ;  /* 0x0000001502026212 */ /* 0x000fe400078e3cff */
[----:B------:R-:W-:Y:S02]  /*0800*/  @P0 LOP3.LUT R4, R4, R23, RZ, 0x3c, !PT ;  /* 0x0000001704040212 */ /* 0x000fe400078e3cff */
[----:B------:R-:W-:Y:S02]  /*0810*/  @P0 LOP3.LUT R2, R2, R25, RZ, 0x3c, !PT ;  /* 0x0000001902020212 */ /* 0x000fe400078e3cff */
[----:B--2---:R-:W-:Y:S02]  /*0820*/  @P6 LOP3.LUT R5, R5, R18, RZ, 0x3c, !PT ;  /* 0x0000001205056212 */ /* 0x004fe400078e3cff */
[----:B---3--:R-:W-:-:S02]  /*0830*/  @P6 LOP3.LUT R3, R3, R20, RZ, 0x3c, !PT ;  /* 0x0000001403036212 */ /* 0x008fc400078e3cff */
[----:B----4-:R-:W-:Y:S02]  /*0840*/  @P0 LOP3.LUT R5, R5, R22, RZ, 0x3c, !PT ;  /* 0x0000001605050212 */ /* 0x010fe400078e3cff */
[----:B------:R-:W-:Y:S02]  /*0850*/  @P0 LOP3.LUT R3, R3, R26, RZ, 0x3c, !PT ;  /* 0x0000001a03030212 */ /* 0x000fe400078e3cff */
[----:B------:R-:W-:-:S13]  /*0860*/  R2P PR, R24.B1, 0x7f ;  /* 0x0000007f18007804 */ /* 0x000fda0000001000 */
[----:B------:R-:W2:Y:S04]  /*0870*/  @P0 LDG.E R18, desc[UR4][R10.64+0xa0] ;  /* 0x0000a0040a120981 */ /* 0x000ea8000c1e1900 */
[----:B------:R-:W3:Y:S04]  /*0880*/  @P1 LDG.E R22, desc[UR4][R10.64+0xb4] ;  /* 0x0000b4040a161981 */ /* 0x000ee8000c1e1900 */
[----:B------:R-:W4:Y:S04]  /*0890*/  @P2 LDG.E R26, desc[UR4][R10.64+0xc8] ;  /* 0x0000c8040a1a2981 */ /* 0x000f28000c1e1900 */
[----:B------:R-:W4:Y:S04]  /*08a0*/  @P3 LDG.E R28, desc[UR4][R10.64+0xdc] ;  /* 0x0000dc040a1c3981 */ /* 0x000f28000c1e1900 */
[----:B------:R-:W4:Y:S04]  /*08b0*/  @P0 LDG.E R23, desc[UR4][R10.64+0xa4] ;  /* 0x0000a4040a170981 */ /* 0x000f28000c1e1900 */
[----:B------:R-:W4:Y:S04]  /*08c0*/  @P0 LDG.E R20, desc[UR4][R10.64+0xa8] ;  /* 0x0000a8040a140981 */ /* 0x000f28000c1e1900 */
[----:B------:R-:W4:Y:S04]  /*08d0*/  @P4 LDG.E R25, desc[UR4][R10.64+0xf0] ;  /* 0x0000f0040a194981 */ /* 0x000f28000c1e1900 */
        /* <DEDUP_REMOVED lines=21> */
[----:B------:R-:W-:Y:S02]  /*0a30*/  LOP3.LUT P0, RZ, R24, 0x8000, RZ, 0xc0, !PT ;  /* 0x0000800018ff7812 */ /* 0x000fe4000780c0ff */
[----:B----4-:R-:W-:Y:S01]  /*0a40*/  @P5 LOP3.LUT R15, R15, R26, RZ, 0x3c, !PT ;  /* 0x0000001a0f0f5212 */ /* 0x010fe200078e3cff */
[----:B------:R-:W4:Y:S04]  /*0a50*/  @P3 LDG.E R24, desc[UR4][R10.64+0xe4] ;  /* 0x0000e4040a183981 */ /* 0x000f28000c1e1900 */
[----:B------:R-:W2:Y:S01]  /*0a60*/  @P6 LDG.E R26, desc[UR4][R10.64+0x118] ;  /* 0x000118040a1a6981 */ /* 0x000ea2000c1e1900 */
        /* <DEDUP_REMOVED lines=8> */
[----:B---3--:R-:W-:-:S03]  /*0af0*/  @P2 LOP3.LUT R3, R3, R22, RZ, 0x3c, !PT ;  /* 0x0000001603032212 */ /* 0x008fc600078e3cff */
[----:B------:R-:W3:Y:S01]  /*0b00*/  @P4 LDG.E R22, desc[UR4][R10.64+0x100] ;  /* 0x000100040a164981 */ /* 0x000ee2000c1e1900 */
[----:B--2---:R-:W-:-:S03]  /*0b10*/  @P6 LOP3.LUT R15, R15, R26, RZ, 0x3c, !PT ;  /* 0x0000001a0f0f6212 */ /* 0x004fc600078e3cff */
[----:B------:R-:W2:Y:S01]  /*0b20*/  @P0 LDG.E R26, desc[UR4][R10.64+0x12c] ;  /* 0x00012c040a1a0981 */ /* 0x000ea2000c1e1900 */
[----:B----4-:R-:W-:-:S03]  /*0b30*/  @P2 LOP3.LUT R2, R2, R23, RZ, 0x3c, !PT ;  /* 0x0000001702022212 */ /* 0x010fc600078e3cff */
[----:B------:R-:W4:Y:S01]  /*0b40*/  @P4 LDG.E R23, desc[UR4][R10.64+0xfc] ;  /* 0x0000fc040a174981 */ /* 0x000f22000c1e1900 */
[----:B------:R-:W-:-:S03]  /*0b50*/  @P2 LOP3.LUT R5, R5, R20, RZ, 0x3c, !PT ;  /* 0x0000001405052212 */ /* 0x000fc600078e3cff */
[----:B------:R-:W4:Y:S01]  /*0b60*/  @P4 LDG.E R20, desc[UR4][R10.64+0xf8] ;  /* 0x0000f8040a144981 */ /* 0x000f22000c1e1900 */
[----:B------:R-:W-:Y:S02]  /*0b70*/  @P3 LOP3.LUT R2, R2, R27, RZ, 0x3c, !PT ;  /* 0x0000001b02023212 */ /* 0x000fe400078e3cff */
[----:B------:R-:W-:Y:S01]  /*0b80*/  @P3 LOP3.LUT R4, R4, R25, RZ, 0x3c, !PT ;  /* 0x0000001904043212 */ /* 0x000fe200078e3cff */
[----:B------:R-:W4:Y:S01]  /*0b90*/  @P5 LDG.E R27, desc[UR4][R10.64+0x110] ;  /* 0x000110040a1b5981 */ /* 0x000f22000c1e1900 */
[----:B------:R-:W-:-:S03]  /*0ba0*/  @P3 LOP3.LUT R5, R5, R24, RZ, 0x3c, !PT ;  /* 0x0000001805053212 */ /* 0x000fc600078e3cff */
[----:B------:R-:W4:Y:S04]  /*0bb0*/  @P5 LDG.E R25, desc[UR4][R10.64+0x108] ;  /* 0x000108040a195981 */ /* 0x000f28000c1e1900 */
        /* <DEDUP_REMOVED lines=19> */
[----:B------:R-:W-:-:S05]  /*0cf0*/  VIADD R19, R19, 0x10 ;  /* 0x0000001013137836 */ /* 0x000fca0000000000 */
[----:B------:R-:W-:Y:S02]  /*0d00*/  ISETP.NE.AND P1, PT, R19, 0x20, PT ;  /* 0x000000201300780c */ /* 0x000fe40003f25270 */
[----:B------:R-:W-:Y:S02]  /*0d10*/  @P5 LOP3.LUT R3, R3, R18, RZ, 0x3c, !PT ;  /* 0x0000001203035212 */ /* 0x000fe400078e3cff */
[----:B------:R-:W-:Y:S02]  /*0d20*/  @P6 LOP3.LUT R4, R4, R21, RZ, 0x3c, !PT ;  /* 0x0000001504046212 */ /* 0x000fe400078e3cff */
[----:B---3--:R-:W-:-:S04]  /*0d30*/  @P6 LOP3.LUT R3, R3, R22, RZ, 0x3c, !PT ;  /* 0x0000001603036212 */ /* 0x008fc800078e3cff */
[----:B--2---:R-:W-:Y:S02]  /*0d40*/  @P0 LOP3.LUT R3, R3, R26, RZ, 0x3c, !PT ;  /* 0x0000001a03030212 */ /* 0x004fe400078e3cff */
[----:B----4-:R-:W-:Y:S02]  /*0d50*/  @P6 LOP3.LUT R2, R2, R23, RZ, 0x3c, !PT ;  /* 0x0000001702026212 */ /* 0x010fe400078e3cff */
[----:B------:R-:W-:Y:S02]  /*0d60*/  @P6 LOP3.LUT R5, R5, R20, RZ, 0x3c, !PT ;  /* 0x0000001405056212 */ /* 0x000fe400078e3cff */
[----:B------:R-:W-:Y:S02]  /*0d70*/  @P0 LOP3.LUT R2, R2, R27, RZ, 0x3c, !PT ;  /* 0x0000001b02020212 */ /* 0x000fe400078e3cff */
[----:B------:R-:W-:Y:S02]  /*0d80*/  @P0 LOP3.LUT R4, R4, R25, RZ, 0x3c, !PT ;  /* 0x0000001904040212 */ /* 0x000fe400078e3cff */
[----:B------:R-:W-:Y:S01]  /*0d90*/  @P0 LOP3.LUT R5, R5, R24, RZ, 0x3c, !PT ;  /* 0x0000001805050212 */ /* 0x000fe200078e3cff */
[----:B------:R-:W-:Y:S06]  /*0da0*/  @P1 BRA `(.L_x_45) ;  /* 0xfffffff400481947 */ /* 0x000fec000383ffff */
[----:B------:R-:W-:-:S05]  /*0db0*/  VIADD R17, R17, 0x1 ;  /* 0x0000000111117836 */ /* 0x000fca0000000000 */
[----:B------:R-:W-:-:S13]  /*0dc0*/  ISETP.NE.AND P0, PT, R17, 0x5, PT ;  /* 0x000000051100780c */ /* 0x000fda0003f05270 */
[----:B------:R-:W-:Y:S05]  /*0dd0*/  @P0 BRA `(.L_x_46) ;  /* 0xfffffff400300947 */ /* 0x000fea000383ffff */
[----:B------:R1:W-:Y:S01]  /*0de0*/  STG.E.64 desc[UR4][R6.64+0x8], R4 ;  /* 0x0000080406007986 */ /* 0x0003e2000c101b04 */
[----:B------:R-:W-:Y:S01]  /*0df0*/  VIADD R14, R14, 0x1 ;  /* 0x000000010e0e7836 */ /* 0x000fe20000000000 */
[----:B------:R-:W-:Y:S02]  /*0e00*/  LOP3.LUT R11, R13, 0x3, RZ, 0xc0, !PT ;  /* 0x000000030d0b7812 */ /* 0x000fe400078ec0ff */
[----:B------:R1:W-:Y:S02]  /*0e10*/  STG.E.64 desc[UR4][R6.64+0x10], R2 ;  /* 0x0000100206007986 */ /* 0x0003e4000c101b04 */
[----:B------:R-:W-:Y:S02]  /*0e20*/  ISETP.GE.U32.AND P0, PT, R14, R11, PT ;  /* 0x0000000b0e00720c */ /* 0x000fe40003f06070 */
[----:B------:R1:W-:Y:S11]  /*0e30*/  STG.E desc[UR4][R6.64+0x4], R15 ;  /* 0x0000040f06007986 */ /* 0x0003f6000c101904 */
[----:B------:R-:W-:Y:S05]  /*0e40*/  @!P0 BRA `(.L_x_47) ;  /* 0xfffffff400048947 */ /* 0x000fea000383ffff */
.L_x_44:
[----:B------:R-:W-:Y:S05]  /*0e50*/  BSYNC.RECONVERGENT B1 ;  /* 0x0000000000017941 */ /* 0x000fea0003800200 */
.L_x_43:
[C---:B------:R-:W-:Y:S01]  /*0e60*/  ISETP.GT.U32.AND P0, PT, R13.reuse, 0x3, PT ;  /* 0x000000030d00780c */ /* 0x040fe20003f04070 */
[----:B------:R-:W-:Y:S01]  /*0e70*/  VIADD R12, R12, 0x1 ;  /* 0x000000010c0c7836 */ /* 0x000fe20000000000 */
[--C-:B------:R-:W-:Y:S02]  /*0e80*/  SHF.R.U64 R13, R13, 0x2, R0.reuse ;  /* 0x000000020d0d7819 */ /* 0x100fe40000001200 */
[----:B------:R-:W-:Y:S02]  /*0e90*/  ISETP.GT.U32.AND.EX P0, PT, R0, RZ, PT, P0 ;  /* 0x000000ff0000720c */ /* 0x000fe40003f04100 */
[----:B------:R-:W-:-:S11]  /*0ea0*/  SHF.R.U32.HI R0, RZ, 0x2, R0 ;  /* 0x00000002ff007819 */ /* 0x000fd60000011600 */
[----:B------:R-:W-:Y:S05]  /*0eb0*/  @P0 BRA `(.L_x_48) ;  /* 0xfffffff000c80947 */ /* 0x000fea000383ffff */
.L_x_42:
[----:B------:R-:W-:Y:S05]  /*0ec0*/  BSYNC.RECONVERGENT B0 ;  /* 0x0000000000007941 */ /* 0x000fea0003800200 */
.L_x_41:
[----:B------:R-:W-:Y:S04]  /*0ed0*/  STG.E.64 desc[UR4][R6.64+0x18], RZ ;  /* 0x000018ff06007986 */ /* 0x000fe8000c101b04 */
[----:B------:R-:W-:Y:S04]  /*0ee0*/  STG.E desc[UR4][R6.64+0x20], RZ ;  /* 0x000020ff06007986 */ /* 0x000fe8000c101904 */
[----:B------:R-:W-:Y:S01]  /*0ef0*/  STG.E.64 desc[UR4][R6.64+0x28], RZ ;  /* 0x000028ff06007986 */ /* 0x000fe2000c101b04 */
[----:B------:R-:W-:Y:S05]  /*0f00*/  EXIT ;  /* 0x000000000000794d */ /* 0x000fea0003800000 */
.L_x_49:
        /* <DEDUP_REMOVED lines=15> */
.L_x_60:


//--------------------- .nv.global.init           --------------------------
	.section	.nv.global.init,"aw",@progbits
	.align	4
.nv.global.init:
	.type		mrg32k3aM1SubSeq,@object
	.size		mrg32k3aM1SubSeq,(mrg32k3aM2SubSeq - mrg32k3aM1SubSeq)
mrg32k3aM1SubSeq:
        /*0000*/ 	.byte	0x0b, 0xcc, 0xee, 0x04, 0x73, 0x29, 0x8b, 0x6f, 0xf6, 0x53, 0x03, 0xf6, 0x23, 0xf6, 0xea, 0xda
        /* <DEDUP_REMOVED lines=125> */
	.type		mrg32k3aM2SubSeq,@object
	.size		mrg32k3aM2SubSeq,(mrg32k3aM1 - mrg32k3aM2SubSeq)
mrg32k3aM2SubSeq:
        /* <DEDUP_REMOVED lines=126> */
	.type		mrg32k3aM1,@object
	.size		mrg32k3aM1,(mrg32k3aM1Seq - mrg32k3aM1)
mrg32k3aM1:
        /* <DEDUP_REMOVED lines=144> */
	.type		mrg32k3aM1Seq,@object
	.size		mrg32k3aM1Seq,(mrg32k3aM2 - mrg32k3aM1Seq)
mrg32k3aM1Seq:
        /* <DEDUP_REMOVED lines=144> */
	.type		mrg32k3aM2,@object
	.size		mrg32k3aM2,(mrg32k3aM2Seq - mrg32k3aM2)
mrg32k3aM2:
        /* <DEDUP_REMOVED lines=144> */
	.type		mrg32k3aM2Seq,@object
	.size		mrg32k3aM2Seq,(precalc_xorwow_matrix - mrg32k3aM2Seq)
mrg32k3aM2Seq:
        /* <DEDUP_REMOVED lines=144> */
	.type		precalc_xorwow_matrix,@object
	.size		precalc_xorwow_matrix,(precalc_xorwow_offset_matrix - precalc_xorwow_matrix)
precalc_xorwow_matrix:
        /* <DEDUP_REMOVED lines=6400> */
	.type		precalc_xorwow_offset_matrix,@object
	.size		precalc_xorwow_offset_matrix,(.L_1 - precalc_xorwow_offset_matrix)
precalc_xorwow_offset_matrix:
        /* <DEDUP_REMOVED lines=6400> */
.L_1:


//--------------------- .nv.shared._Z11count_zerosPKdPii --------------------------
	.section	.nv.shared._Z11count_zerosPKdPii,"aw",@nobits
	.sectionflags	@""
	.align	4
.nv.shared._Z11count_zerosPKdPii:
	.zero		2048


//--------------------- .nv.shared.reserved.0     --------------------------
	.section	.nv.shared.reserved.0,"aw",@nobits
	.weak		__nv_reservedSMEM_offset_0_alias
	.size		__nv_reservedSMEM_offset_0_alias, 0, 64
	.other		__nv_reservedSMEM_offset_0_alias,@"STO_CUDA_RESERVED_SHARED STV_DEFAULT"
__nv_reservedSMEM_offset_0_alias:
	.zero		0
	.zero		64


//--------------------- .nv.constant0._Z11count_zerosPKdPii --------------------------
	.section	.nv.constant0._Z11count_zerosPKdPii,"a",@progbits
	.sectionflags	@""
	.align	4
.nv.constant0._Z11count_zerosPKdPii:
	.zero		916


//--------------------- .nv.constant0._Z12euler_updatePdPKdddi --------------------------
	.section	.nv.constant0._Z12euler_updatePdPKdddi,"a",@progbits
	.sectionflags	@""
	.align	4
.nv.constant0._Z12euler_updatePdPKdddi:
	.zero		932


//--------------------- .nv.constant0._Z12compute_dFdxPKdPddi --------------------------
	.section	.nv.constant0._Z12compute_dFdxPKdPddi,"a",@progbits
	.sectionflags	@""
	.align	4
.nv.constant0._Z12compute_dFdxPKdPddi:
	.zero		924


//--------------------- .nv.constant0._Z12compute_fluxPKdPdii --------------------------
	.section	.nv.constant0._Z12compute_fluxPKdPdii,"a",@progbits
	.sectionflags	@""
	.align	4
.nv.constant0._Z12compute_fluxPKdPdii:
	.zero		920


//--------------------- .nv.constant0._Z9compute_uPKdPddi --------------------------
	.section	.nv.constant0._Z9compute_uPKdPddi,"a",@progbits
	.sectionflags	@""
	.align	4
.nv.constant0._Z9compute_uPKdPddi:
	.zero		924


//--------------------- .nv.constant0._Z9add_noisePdP17curandStateXORWOWddi --------------------------
	.section	.nv.constant0._Z9add_noisePdP17curandStateXORWOWddi,"a",@progbits
	.sectionflags	@""
	.align	4
.nv.constant0._Z9add_noisePdP17curandStateXORWOWddi:
	.zero		932


//--------------------- .nv.constant0._Z8init_rngP17curandStateXORWOWmi --------------------------
	.section	.nv.constant0._Z8init_rngP17curandStateXORWOWmi,"a",@progbits
	.sectionflags	@""
	.align	4
.nv.constant0._Z8init_rngP17curandStateXORWOWmi:
	.zero		916


//--------------------- SYMBOLS --------------------------

	.type		.nv.reservedSmem.offset0,@object
	.size		.nv.reservedSmem.offset0,0x4
	.type		.nv.reservedSmem.cap,@object
	.size		.nv.reservedSmem.cap,0x4
